//
// Generated by NVIDIA NVVM Compiler
//
// Compiler Build ID: CL-36424714
// Cuda compilation tools, release 13.0, V13.0.88
// Based on NVVM 20.0.0
//

.version 9.0
.target sm_100
.address_size 64

	// .globl	_Z15dot_product_gpuPdS_S_
// _ZZ15dot_product_gpuPdS_S_E5cache has been demoted

.visible .entry _Z15dot_product_gpuPdS_S_(
	.param .u64 .ptr .align 1 _Z15dot_product_gpuPdS_S__param_0,
	.param .u64 .ptr .align 1 _Z15dot_product_gpuPdS_S__param_1,
	.param .u64 .ptr .align 1 _Z15dot_product_gpuPdS_S__param_2
)
{
	.reg .pred 	%p<6>;
	.reg .b32 	%r<13>;
	.reg .b64 	%rd<10>;
	.reg .b64 	%fd<12>;
	// demoted variable
	.shared .align 8 .b8 _ZZ15dot_product_gpuPdS_S_E5cache[2048];
	ld.param.u64 	%rd1, [_Z15dot_product_gpuPdS_S__param_0];
	ld.param.u64 	%rd2, [_Z15dot_product_gpuPdS_S__param_1];
	ld.param.u64 	%rd3, [_Z15dot_product_gpuPdS_S__param_2];
	mov.u32 	%r1, %tid.x;
	mov.u32 	%r7, %ctaid.x;
	mov.u32 	%r12, %ntid.x;
	mad.lo.s32 	%r3, %r7, %r12, %r1;
	setp.gt.s32 	%p1, %r3, 999999999;
	mov.f64 	%fd11, 0d0000000000000000;
	@%p1 bra 	$L__BB0_2;
	cvta.to.global.u64 	%rd4, %rd1;
	cvta.to.global.u64 	%rd5, %rd2;
	mul.wide.s32 	%rd6, %r3, 8;
	add.s64 	%rd7, %rd4, %rd6;
	ld.global.f64 	%fd4, [%rd7];
	add.s64 	%rd8, %rd5, %rd6;
	ld.global.f64 	%fd5, [%rd8];
	mul.f64 	%fd11, %fd4, %fd5;
$L__BB0_2:
	shl.b32 	%r8, %r1, 3;
	mov.u32 	%r9, _ZZ15dot_product_gpuPdS_S_E5cache;
	add.s32 	%r4, %r9, %r8;
	st.shared.f64 	[%r4], %fd11;
	bar.sync 	0;
	setp.lt.u32 	%p2, %r12, 2;
	@%p2 bra 	$L__BB0_6;
$L__BB0_3:
	shr.u32 	%r6, %r12, 1;
	setp.ge.u32 	%p3, %r1, %r6;
	@%p3 bra 	$L__BB0_5;
	shl.b32 	%r10, %r6, 3;
	add.s32 	%r11, %r4, %r10;
	ld.shared.f64 	%fd6, [%r11];
	ld.shared.f64 	%fd7, [%r4];
	add.f64 	%fd8, %fd6, %fd7;
	st.shared.f64 	[%r4], %fd8;
$L__BB0_5:
	bar.sync 	0;
	setp.gt.u32 	%p4, %r12, 3;
	mov.u32 	%r12, %r6;
	@%p4 bra 	$L__BB0_3;
$L__BB0_6:
	setp.ne.s32 	%p5, %r1, 0;
	@%p5 bra 	$L__BB0_8;
	ld.shared.f64 	%fd9, [_ZZ15dot_product_gpuPdS_S_E5cache];
	cvta.to.global.u64 	%rd9, %rd3;
	atom.global.add.f64 	%fd10, [%rd9], %fd9;
$L__BB0_8:
	ret;

}
	// .globl	_Z17cross_product_gpuPdS_S_
.visible .entry _Z17cross_product_gpuPdS_S_(
	.param .u64 .ptr .align 1 _Z17cross_product_gpuPdS_S__param_0,
	.param .u64 .ptr .align 1 _Z17cross_product_gpuPdS_S__param_1,
	.param .u64 .ptr .align 1 _Z17cross_product_gpuPdS_S__param_2
)
{
	.reg .b64 	%rd<7>;
	.reg .b64 	%fd<22>;

	ld.param.u64 	%rd1, [_Z17cross_product_gpuPdS_S__param_0];
	ld.param.u64 	%rd2, [_Z17cross_product_gpuPdS_S__param_1];
	ld.param.u64 	%rd3, [_Z17cross_product_gpuPdS_S__param_2];
	cvta.to.global.u64 	%rd4, %rd3;
	cvta.to.global.u64 	%rd5, %rd2;
	cvta.to.global.u64 	%rd6, %rd1;
	ld.global.f64 	%fd1, [%rd6+8];
	ld.global.f64 	%fd2, [%rd5+16];
	mul.f64 	%fd3, %fd1, %fd2;
	ld.global.f64 	%fd4, [%rd6+16];
	ld.global.f64 	%fd5, [%rd5+8];
	mul.f64 	%fd6, %fd4, %fd5;
	sub.f64 	%fd7, %fd3, %fd6;
	st.global.f64 	[%rd4], %fd7;
	ld.global.f64 	%fd8, [%rd6+16];
	ld.global.f64 	%fd9, [%rd5];
	mul.f64 	%fd10, %fd8, %fd9;
	ld.global.f64 	%fd11, [%rd6];
	ld.global.f64 	%fd12, [%rd5+16];
	mul.f64 	%fd13, %fd11, %fd12;
	sub.f64 	%fd14, %fd10, %fd13;
	st.global.f64 	[%rd4+8], %fd14;
	ld.global.f64 	%fd15, [%rd6];
	ld.global.f64 	%fd16, [%rd5+8];
	mul.f64 	%fd17, %fd15, %fd16;
	ld.global.f64 	%fd18, [%rd6+8];
	ld.global.f64 	%fd19, [%rd5];
	mul.f64 	%fd20, %fd18, %fd19;
	sub.f64 	%fd21, %fd17, %fd20;
	st.global.f64 	[%rd4+16], %fd21;
	ret;

}
	// .globl	_Z17outer_product_gpuPdS_S_
.visible .entry _Z17outer_product_gpuPdS_S_(
	.param .u64 .ptr .align 1 _Z17outer_product_gpuPdS_S__param_0,
	.param .u64 .ptr .align 1 _Z17outer_product_gpuPdS_S__param_1,
	.param .u64 .ptr .align 1 _Z17outer_product_gpuPdS_S__param_2
)
{
	.reg .pred 	%p<2>;
	.reg .b32 	%r<11>;
	.reg .b64 	%rd<13>;
	.reg .b64 	%fd<4>;

	ld.param.u64 	%rd1, [_Z17outer_product_gpuPdS_S__param_0];
	ld.param.u64 	%rd2, [_Z17outer_product_gpuPdS_S__param_1];
	ld.param.u64 	%rd3, [_Z17outer_product_gpuPdS_S__param_2];
	mov.u32 	%r2, %ctaid.x;
	mov.u32 	%r3, %ntid.x;
	mov.u32 	%r4, %tid.x;
	mad.lo.s32 	%r1, %r2, %r3, %r4;
	setp.gt.s32 	%p1, %r1, -1486618625;
	@%p1 bra 	$L__BB2_2;
	cvta.to.global.u64 	%rd4, %rd1;
	cvta.to.global.u64 	%rd5, %rd2;
	cvta.to.global.u64 	%rd6, %rd3;
	neg.s32 	%r5, %r1;
	shr.u32 	%r6, %r5, 9;
	mul.hi.u32 	%r7, %r6, 281475;
	shr.u32 	%r8, %r7, 7;
	neg.s32 	%r9, %r8;
	mad.lo.s32 	%r10, %r8, 1000000000, %r1;
	mul.wide.s32 	%rd7, %r9, 8;
	add.s64 	%rd8, %rd4, %rd7;
	ld.global.f64 	%fd1, [%rd8];
	mul.wide.s32 	%rd9, %r10, 8;
	add.s64 	%rd10, %rd5, %rd9;
	ld.global.f64 	%fd2, [%rd10];
	mul.f64 	%fd3, %fd1, %fd2;
	mul.wide.s32 	%rd11, %r1, 8;
	add.s64 	%rd12, %rd6, %rd11;
	st.global.f64 	[%rd12], %fd3;
$L__BB2_2:
	ret;

}
	// .globl	_Z19matrix_multiply_gpuPdS_S_
.visible .entry _Z19matrix_multiply_gpuPdS_S_(
	.param .u64 .ptr .align 1 _Z19matrix_multiply_gpuPdS_S__param_0,
	.param .u64 .ptr .align 1 _Z19matrix_multiply_gpuPdS_S__param_1,
	.param .u64 .ptr .align 1 _Z19matrix_multiply_gpuPdS_S__param_2
)
{
	.reg .pred 	%p<3>;
	.reg .b32 	%r<30>;
	.reg .b64 	%rd<41>;
	.reg .b64 	%fd<52>;

	ld.param.u64 	%rd3, [_Z19matrix_multiply_gpuPdS_S__param_0];
	ld.param.u64 	%rd4, [_Z19matrix_multiply_gpuPdS_S__param_1];
	ld.param.u64 	%rd5, [_Z19matrix_multiply_gpuPdS_S__param_2];
	mov.u32 	%r5, %ctaid.x;
	mov.u32 	%r6, %ntid.x;
	mov.u32 	%r7, %tid.x;
	mad.lo.s32 	%r1, %r5, %r6, %r7;
	setp.gt.s32 	%p1, %r1, 999999999;
	@%p1 bra 	$L__BB3_4;
	cvta.to.global.u64 	%rd1, %rd4;
	mov.u32 	%r9, %tid.y;
	mov.u32 	%r10, %ntid.y;
	mov.u32 	%r11, %ctaid.y;
	mad.lo.s32 	%r12, %r11, %r10, %r9;
	mul.lo.s32 	%r2, %r12, 1000000000;
	cvta.to.global.u64 	%rd2, %rd3;
	mov.f64 	%fd51, 0d0000000000000000;
	mov.b32 	%r29, 0;
$L__BB3_2:
	add.s32 	%r13, %r29, %r2;
	mul.wide.u32 	%rd6, %r13, 8;
	add.s64 	%rd7, %rd2, %rd6;
	ld.global.f64 	%fd4, [%rd7];
	mad.lo.s32 	%r14, %r29, 1000000000, %r1;
	mul.wide.s32 	%rd8, %r14, 8;
	add.s64 	%rd9, %rd1, %rd8;
	ld.global.f64 	%fd5, [%rd9];
	fma.rn.f64 	%fd6, %fd4, %fd5, %fd51;
	ld.global.f64 	%fd7, [%rd7+8];
	add.s64 	%rd10, %rd9, 8000000000;
	ld.global.f64 	%fd8, [%rd10];
	fma.rn.f64 	%fd9, %fd7, %fd8, %fd6;
	ld.global.f64 	%fd10, [%rd7+16];
	add.s64 	%rd11, %rd9, 16000000000;
	ld.global.f64 	%fd11, [%rd11];
	fma.rn.f64 	%fd12, %fd10, %fd11, %fd9;
	ld.global.f64 	%fd13, [%rd7+24];
	add.s32 	%r15, %r14, -1294967296;
	mul.wide.u32 	%rd12, %r15, 8;
	add.s64 	%rd13, %rd1, %rd12;
	ld.global.f64 	%fd14, [%rd13];
	fma.rn.f64 	%fd15, %fd13, %fd14, %fd12;
	ld.global.f64 	%fd16, [%rd7+32];
	add.s32 	%r16, %r14, -294967296;
	mul.wide.u32 	%rd14, %r16, 8;
	add.s64 	%rd15, %rd1, %rd14;
	ld.global.f64 	%fd17, [%rd15];
	fma.rn.f64 	%fd18, %fd16, %fd17, %fd15;
	ld.global.f64 	%fd19, [%rd7+40];
	add.s32 	%r17, %r14, 705032704;
	mul.wide.u32 	%rd16, %r17, 8;
	add.s64 	%rd17, %rd1, %rd16;
	ld.global.f64 	%fd20, [%rd17];
	fma.rn.f64 	%fd21, %fd19, %fd20, %fd18;
	ld.global.f64 	%fd22, [%rd7+48];
	add.s32 	%r18, %r14, 1705032704;
	mul.wide.u32 	%rd18, %r18, 8;
	add.s64 	%rd19, %rd1, %rd18;
	ld.global.f64 	%fd23, [%rd19];
	fma.rn.f64 	%fd24, %fd22, %fd23, %fd21;
	ld.global.f64 	%fd25, [%rd7+56];
	add.s32 	%r19, %r14, -1589934592;
	mul.wide.u32 	%rd20, %r19, 8;
	add.s64 	%rd21, %rd1, %rd20;
	ld.global.f64 	%fd26, [%rd21];
	fma.rn.f64 	%fd27, %fd25, %fd26, %fd24;
	ld.global.f64 	%fd28, [%rd7+64];
	add.s32 	%r20, %r14, -589934592;
	mul.wide.u32 	%rd22, %r20, 8;
	add.s64 	%rd23, %rd1, %rd22;
	ld.global.f64 	%fd29, [%rd23];
	fma.rn.f64 	%fd30, %fd28, %fd29, %fd27;
	ld.global.f64 	%fd31, [%rd7+72];
	add.s32 	%r21, %r14, 410065408;
	mul.wide.u32 	%rd24, %r21, 8;
	add.s64 	%rd25, %rd1, %rd24;
	ld.global.f64 	%fd32, [%rd25];
	fma.rn.f64 	%fd33, %fd31, %fd32, %fd30;
	ld.global.f64 	%fd34, [%rd7+80];
	add.s32 	%r22, %r14, 1410065408;
	mul.wide.u32 	%rd26, %r22, 8;
	add.s64 	%rd27, %rd1, %rd26;
	ld.global.f64 	%fd35, [%rd27];
	fma.rn.f64 	%fd36, %fd34, %fd35, %fd33;
	ld.global.f64 	%fd37, [%rd7+88];
	add.s32 	%r23, %r14, -1884901888;
	mul.wide.u32 	%rd28, %r23, 8;
	add.s64 	%rd29, %rd1, %rd28;
	ld.global.f64 	%fd38, [%rd29];
	fma.rn.f64 	%fd39, %fd37, %fd38, %fd36;
	ld.global.f64 	%fd40, [%rd7+96];
	add.s32 	%r24, %r14, -884901888;
	mul.wide.u32 	%rd30, %r24, 8;
	add.s64 	%rd31, %rd1, %rd30;
	ld.global.f64 	%fd41, [%rd31];
	fma.rn.f64 	%fd42, %fd40, %fd41, %fd39;
	ld.global.f64 	%fd43, [%rd7+104];
	add.s32 	%r25, %r14, 115098112;
	mul.wide.u32 	%rd32, %r25, 8;
	add.s64 	%rd33, %rd1, %rd32;
	ld.global.f64 	%fd44, [%rd33];
	fma.rn.f64 	%fd45, %fd43, %fd44, %fd42;
	ld.global.f64 	%fd46, [%rd7+112];
	add.s32 	%r26, %r14, 1115098112;
	mul.wide.u32 	%rd34, %r26, 8;
	add.s64 	%rd35, %rd1, %rd34;
	ld.global.f64 	%fd47, [%rd35];
	fma.rn.f64 	%fd48, %fd46, %fd47, %fd45;
	ld.global.f64 	%fd49, [%rd7+120];
	add.s32 	%r27, %r14, 2115098112;
	mul.wide.u32 	%rd36, %r27, 8;
	add.s64 	%rd37, %rd1, %rd36;
	ld.global.f64 	%fd50, [%rd37];
	fma.rn.f64 	%fd51, %fd49, %fd50, %fd48;
	add.s32 	%r29, %r29, 16;
	setp.ne.s32 	%p2, %r29, 1000000000;
	@%p2 bra 	$L__BB3_2;
	add.s32 	%r28, %r2, %r1;
	cvta.to.global.u64 	%rd38, %rd5;
	mul.wide.s32 	%rd39, %r28, 8;
	add.s64 	%rd40, %rd38, %rd39;
	st.global.f64 	[%rd40], %fd51;
$L__BB3_4:
	ret;

}
	// .globl	_Z20hadamard_product_gpuPdS_S_
.visible .entry _Z20hadamard_product_gpuPdS_S_(
	.param .u64 .ptr .align 1 _Z20hadamard_product_gpuPdS_S__param_0,
	.param .u64 .ptr .align 1 _Z20hadamard_product_gpuPdS_S__param_1,
	.param .u64 .ptr .align 1 _Z20hadamard_product_gpuPdS_S__param_2
)
{
	.reg .pred 	%p<2>;
	.reg .b32 	%r<5>;
	.reg .b64 	%rd<11>;
	.reg .b64 	%fd<4>;

	ld.param.u64 	%rd1, [_Z20hadamard_product_gpuPdS_S__param_0];
	ld.param.u64 	%rd2, [_Z20hadamard_product_gpuPdS_S__param_1];
	ld.param.u64 	%rd3, [_Z20hadamard_product_gpuPdS_S__param_2];
	mov.u32 	%r2, %ctaid.x;
	mov.u32 	%r3, %ntid.x;
	mov.u32 	%r4, %tid.x;
	mad.lo.s32 	%r1, %r2, %r3, %r4;
	setp.gt.s32 	%p1, %r1, -1486618625;
	@%p1 bra 	$L__BB4_2;
	cvta.to.global.u64 	%rd4, %rd1;
	cvta.to.global.u64 	%rd5, %rd2;
	cvta.to.global.u64 	%rd6, %rd3;
	mul.wide.s32 	%rd7, %r1, 8;
	add.s64 	%rd8, %rd4, %rd7;
	ld.global.f64 	%fd1, [%rd8];
	add.s64 	%rd9, %rd5, %rd7;
	ld.global.f64 	%fd2, [%rd9];
	mul.f64 	%fd3, %fd1, %fd2;
	add.s64 	%rd10, %rd6, %rd7;
	st.global.f64 	[%rd10], %fd3;
$L__BB4_2:
	ret;

}
	// .globl	_Z21kronecker_product_gpuPdS_S_
.visible .entry _Z21kronecker_product_gpuPdS_S_(
	.param .u64 .ptr .align 1 _Z21kronecker_product_gpuPdS_S__param_0,
	.param .u64 .ptr .align 1 _Z21kronecker_product_gpuPdS_S__param_1,
	.param .u64 .ptr .align 1 _Z21kronecker_product_gpuPdS_S__param_2
)
{
	.reg .pred 	%p<6>;
	.reg .b32 	%r<16>;
	.reg .b64 	%rd<13>;
	.reg .b64 	%fd<4>;

	ld.param.u64 	%rd1, [_Z21kronecker_product_gpuPdS_S__param_0];
	ld.param.u64 	%rd2, [_Z21kronecker_product_gpuPdS_S__param_1];
	ld.param.u64 	%rd3, [_Z21kronecker_product_gpuPdS_S__param_2];
	mov.u32 	%r2, %ctaid.x;
	mov.u32 	%r3, %ntid.x;
	mov.u32 	%r4, %tid.x;
	mad.lo.s32 	%r1, %r2, %r3, %r4;
	setp.gt.s32 	%p1, %r1, -1;
	@%p1 bra 	$L__BB5_2;
	cvta.to.global.u64 	%rd4, %rd1;
	cvta.to.global.u64 	%rd5, %rd2;
	cvta.to.global.u64 	%rd6, %rd3;
	setp.lt.u32 	%p2, %r1, -1486618623;
	add.s32 	%r5, %r1, 1486618624;
	add.s32 	%r6, %r1, 1486618623;
	setp.lt.u32 	%p3, %r6, 1486618624;
	selp.b32 	%r7, %r1, %r5, %p3;
	add.s32 	%r9, %r7, -1;
	setp.lt.u32 	%p4, %r9, -1000000000;
	add.s32 	%r10, %r7, 1000000000;
	add.s32 	%r11, %r7, 999999999;
	setp.lt.u32 	%p5, %r11, 1000000000;
	selp.b32 	%r12, %r7, %r10, %p5;
	selp.s32 	%r13, -1, 0, %p4;
	mul.wide.s32 	%rd7, %r13, 8;
	add.s64 	%rd8, %rd4, %rd7;
	ld.global.f64 	%fd1, [%rd8];
	selp.b32 	%r14, 1000000000, 0, %p2;
	add.s32 	%r15, %r12, %r14;
	mul.wide.s32 	%rd9, %r15, 8;
	add.s64 	%rd10, %rd5, %rd9;
	ld.global.f64 	%fd2, [%rd10];
	mul.f64 	%fd3, %fd1, %fd2;
	mul.wide.s32 	%rd11, %r1, 8;
	add.s64 	%rd12, %rd6, %rd11;
	st.global.f64 	[%rd12], %fd3;
$L__BB5_2:
	ret;

}


// ===== COMPILED SASS (sm_100) =====

	.target	sm_100

	.elftype	@"ET_EXEC"


//--------------------- .note.nv.tkinfo           --------------------------
	.section	.note.nv.tkinfo,"",@"SHT_NOTE"
	.sectionflags	@"SHF_NOTE_NV_TKINFO"
	.tkinfo
        /*0018*/ 	.word	0x00000002
        /*0030*/ 	.string	""
        /*0030*/ 	.string	"ptxas"
        /*0030*/ 	.string	"Cuda compilation tools, release 13.0, V13.0.88"
        /*0030*/ 	.string	"Build cuda_13.0.r13.0/compiler.36424714_0"
        /*0030*/ 	.string	"-arch sm_100 -m 64 "



//--------------------- .note.nv.cuinfo           --------------------------
	.section	.note.nv.cuinfo,"",@"SHT_NOTE"
	.sectionflags	@"SHF_NOTE_NV_CUINFO"
        /*0018*/ 	.short	0x0002
        /*001a*/ 	.short	0x0064
        /*001c*/ 	.short	0x0082
	.zero		2


//--------------------- .nv.info                  --------------------------
	.section	.nv.info,"",@"SHT_CUDA_INFO"
	.align	4


	//----- nvinfo : EIATTR_REGCOUNT
	.align		4
        /*0000*/ 	.byte	0x04, 0x2f
        /*0002*/ 	.short	(.L_1 - .L_0)
	.align		4
.L_0:
        /*0004*/ 	.word	index@(_Z15dot_product_gpuPdS_S_)
        /*0008*/ 	.word	0x0000000e


	//----- nvinfo : EIATTR_FRAME_SIZE
	.align		4
.L_1:
        /*000c*/ 	.byte	0x04, 0x11
        /*000e*/ 	.short	(.L_3 - .L_2)
	.align		4
.L_2:
        /*0010*/ 	.word	index@(_Z15dot_product_gpuPdS_S_)
        /*0014*/ 	.word	0x00000000


	//----- nvinfo : EIATTR_REGCOUNT
	.align		4
.L_3:
        /*0018*/ 	.byte	0x04, 0x2f
        /*001a*/ 	.short	(.L_5 - .L_4)
	.align		4
.L_4:
        /*001c*/ 	.word	index@(_Z17cross_product_gpuPdS_S_)
        /*0020*/ 	.word	0x00000014


	//----- nvinfo : EIATTR_FRAME_SIZE
	.align		4
.L_5:
        /*0024*/ 	.byte	0x04, 0x11
        /*0026*/ 	.short	(.L_7 - .L_6)
	.align		4
.L_6:
        /*0028*/ 	.word	index@(_Z17cross_product_gpuPdS_S_)
        /*002c*/ 	.word	0x00000000


	//----- nvinfo : EIATTR_REGCOUNT
	.align		4
.L_7:
        /*0030*/ 	.byte	0x04, 0x2f
        /*0032*/ 	.short	(.L_9 - .L_8)
	.align		4
.L_8:
        /*0034*/ 	.word	index@(_Z17outer_product_gpuPdS_S_)
        /*0038*/ 	.word	0x0000000e


	//----- nvinfo : EIATTR_FRAME_SIZE
	.align		4
.L_9:
        /*003c*/ 	.byte	0x04, 0x11
        /*003e*/ 	.short	(.L_11 - .L_10)
	.align		4
.L_10:
        /*0040*/ 	.word	index@(_Z17outer_product_gpuPdS_S_)
        /*0044*/ 	.word	0x00000000


	//----- nvinfo : EIATTR_REGCOUNT
	.align		4
.L_11:
        /*0048*/ 	.byte	0x04, 0x2f
        /*004a*/ 	.short	(.L_13 - .L_12)
	.align		4
.L_12:
        /*004c*/ 	.word	index@(_Z19matrix_multiply_gpuPdS_S_)
        /*0050*/ 	.word	0x0000001e


	//----- nvinfo : EIATTR_FRAME_SIZE
	.align		4
.L_13:
        /*0054*/ 	.byte	0x04, 0x11
        /*0056*/ 	.short	(.L_15 - .L_14)
	.align		4
.L_14:
        /*0058*/ 	.word	index@(_Z19matrix_multiply_gpuPdS_S_)
        /*005c*/ 	.word	0x00000000


	//----- nvinfo : EIATTR_REGCOUNT
	.align		4
.L_15:
        /*0060*/ 	.byte	0x04, 0x2f
        /*0062*/ 	.short	(.L_17 - .L_16)
	.align		4
.L_16:
        /*0064*/ 	.word	index@(_Z20hadamard_product_gpuPdS_S_)
        /*0068*/ 	.word	0x0000000e


	//----- nvinfo : EIATTR_FRAME_SIZE
	.align		4
.L_17:
        /*006c*/ 	.byte	0x04, 0x11
        /*006e*/ 	.short	(.L_19 - .L_18)
	.align		4
.L_18:
        /*0070*/ 	.word	index@(_Z20hadamard_product_gpuPdS_S_)
        /*0074*/ 	.word	0x00000000


	//----- nvinfo : EIATTR_REGCOUNT
	.align		4
.L_19:
        /*0078*/ 	.byte	0x04, 0x2f
        /*007a*/ 	.short	(.L_21 - .L_20)
	.align		4
.L_20:
        /*007c*/ 	.word	index@(_Z21kronecker_product_gpuPdS_S_)
        /*0080*/ 	.word	0x0000000e


	//----- nvinfo : EIATTR_FRAME_SIZE
	.align		4
.L_21:
        /*0084*/ 	.byte	0x04, 0x11
        /*0086*/ 	.short	(.L_23 - .L_22)
	.align		4
.L_22:
        /*0088*/ 	.word	index@(_Z21kronecker_product_gpuPdS_S_)
        /*008c*/ 	.word	0x00000000


	//----- nvinfo : EIATTR_MIN_STACK_SIZE
	.align		4
.L_23:
        /*0090*/ 	.byte	0x04, 0x12
        /*0092*/ 	.short	(.L_25 - .L_24)
	.align		4
.L_24:
        /*0094*/ 	.word	index@(_Z21kronecker_product_gpuPdS_S_)
        /*0098*/ 	.word	0x00000000


	//----- nvinfo : EIATTR_MIN_STACK_SIZE
	.align		4
.L_25:
        /*009c*/ 	.byte	0x04, 0x12
        /*009e*/ 	.short	(.L_27 - .L_26)
	.align		4
.L_26:
        /*00a0*/ 	.word	index@(_Z20hadamard_product_gpuPdS_S_)
        /*00a4*/ 	.word	0x00000000


	//----- nvinfo : EIATTR_MIN_STACK_SIZE
	.align		4
.L_27:
        /*00a8*/ 	.byte	0x04, 0x12
        /*00aa*/ 	.short	(.L_29 - .L_28)
	.align		4
.L_28:
        /*00ac*/ 	.word	index@(_Z19matrix_multiply_gpuPdS_S_)
        /*00b0*/ 	.word	0x00000000


	//----- nvinfo : EIATTR_MIN_STACK_SIZE
	.align		4
.L_29:
        /*00b4*/ 	.byte	0x04, 0x12
        /*00b6*/ 	.short	(.L_31 - .L_30)
	.align		4
.L_30:
        /*00b8*/ 	.word	index@(_Z17outer_product_gpuPdS_S_)
        /*00bc*/ 	.word	0x00000000


	//----- nvinfo : EIATTR_MIN_STACK_SIZE
	.align		4
.L_31:
        /*00c0*/ 	.byte	0x04, 0x12
        /*00c2*/ 	.short	(.L_33 - .L_32)
	.align		4
.L_32:
        /*00c4*/ 	.word	index@(_Z17cross_product_gpuPdS_S_)
        /*00c8*/ 	.word	0x00000000


	//----- nvinfo : EIATTR_MIN_STACK_SIZE
	.align		4
.L_33:
        /*00cc*/ 	.byte	0x04, 0x12
        /*00ce*/ 	.short	(.L_35 - .L_34)
	.align		4
.L_34:
        /*00d0*/ 	.word	index@(_Z15dot_product_gpuPdS_S_)
        /*00d4*/ 	.word	0x00000000
.L_35:


//--------------------- .nv.compat                --------------------------
	.section	.nv.compat,"",@"SHT_CUDA_COMPAT_INFO"
	.align	4
        /*0000*/ 	.byte	0x02, 0x09, 0x00, 0x00, 0x02, 0x02, 0x01, 0x00, 0x02, 0x05, 0x05, 0x00, 0x03, 0x07, 0x01, 0x01
        /*0010*/ 	.byte	0x02, 0x03, 0x00, 0x00, 0x02, 0x06, 0x01, 0x00, 0x04, 0x0b, 0x08, 0x00, 0x01, 0x00, 0x00, 0x00
        /*0020*/ 	.byte	0x00, 0x00, 0x00, 0x00


//--------------------- .nv.info._Z21kronecker_product_gpuPdS_S_ --------------------------
	.section	.nv.info._Z21kronecker_product_gpuPdS_S_,"",@"SHT_CUDA_INFO"
	.sectionflags	@""
	.align	4


	//----- nvinfo : EIATTR_CUDA_API_VERSION
	.align		4
        /*0000*/ 	.byte	0x04, 0x37
        /*0002*/ 	.short	(.L_37 - .L_36)
.L_36:
        /*0004*/ 	.word	0x00000082


	//----- nvinfo : EIATTR_KPARAM_INFO
	.align		4
.L_37:
        /*0008*/ 	.byte	0x04, 0x17
        /*000a*/ 	.short	(.L_39 - .L_38)
.L_38:
        /*000c*/ 	.word	0x00000000
        /*0010*/ 	.short	0x0002
        /*0012*/ 	.short	0x0010
        /*0014*/ 	.byte	0x00, 0xf5, 0x21, 0x00


	//----- nvinfo : EIATTR_KPARAM_INFO
	.align		4
.L_39:
        /*0018*/ 	.byte	0x04, 0x17
        /*001a*/ 	.short	(.L_41 - .L_40)
.L_40:
        /*001c*/ 	.word	0x00000000
        /*0020*/ 	.short	0x0001
        /*0022*/ 	.short	0x0008
        /*0024*/ 	.byte	0x00, 0xf5, 0x21, 0x00


	//----- nvinfo : EIATTR_KPARAM_INFO
	.align		4
.L_41:
        /*0028*/ 	.byte	0x04, 0x17
        /*002a*/ 	.short	(.L_43 - .L_42)
.L_42:
        /*002c*/ 	.word	0x00000000
        /*0030*/ 	.short	0x0000
        /*0032*/ 	.short	0x0000
        /*0034*/ 	.byte	0x00, 0xf5, 0x21, 0x00


	//----- nvinfo : EIATTR_SPARSE_MMA_MASK
	.align		4
.L_43:
        /*0038*/ 	.byte	0x03, 0x50
        /*003a*/ 	.short	0x0000


	//----- nvinfo : EIATTR_MAXREG_COUNT
	.align		4
        /*003c*/ 	.byte	0x03, 0x1b
        /*003e*/ 	.short	0x00ff


	//----- nvinfo : EIATTR_MERCURY_ISA_VERSION
	.align		4
        /*0040*/ 	.byte	0x03, 0x5f
        /*0042*/ 	.short	0x0101


	//----- nvinfo : EIATTR_VRC_CTA_INIT_COUNT
	.align		4
        /*0044*/ 	.byte	0x02, 0x4a
	.zero		1
	.zero		1


	//----- nvinfo : EIATTR_EXIT_INSTR_OFFSETS
	.align		4
        /*0048*/ 	.byte	0x04, 0x1c
        /*004a*/ 	.short	(.L_45 - .L_44)


	//   ....[0]....
.L_44:
        /*004c*/ 	.word	0x00000060


	//   ....[1]....
        /*0050*/ 	.word	0x000001f0


	//----- nvinfo : EIATTR_CBANK_PARAM_SIZE
	.align		4
.L_45:
        /*0054*/ 	.byte	0x03, 0x19
        /*0056*/ 	.short	0x0018


	//----- nvinfo : EIATTR_PARAM_CBANK
	.align		4
        /*0058*/ 	.byte	0x04, 0x0a
        /*005a*/ 	.short	(.L_47 - .L_46)
	.align		4
.L_46:
        /*005c*/ 	.word	index@(.nv.constant0._Z21kronecker_product_gpuPdS_S_)
        /*0060*/ 	.short	0x0380
        /*0062*/ 	.short	0x0018


	//----- nvinfo : EIATTR_SW_WAR
	.align		4
.L_47:
        /*0064*/ 	.byte	0x04, 0x36
        /*0066*/ 	.short	(.L_49 - .L_48)
.L_48:
        /*0068*/ 	.word	0x00000008
.L_49:


//--------------------- .nv.info._Z20hadamard_product_gpuPdS_S_ --------------------------
	.section	.nv.info._Z20hadamard_product_gpuPdS_S_,"",@"SHT_CUDA_INFO"
	.sectionflags	@""
	.align	4


	//----- nvinfo : EIATTR_CUDA_API_VERSION
	.align		4
        /*0000*/ 	.byte	0x04, 0x37
        /*0002*/ 	.short	(.L_51 - .L_50)
.L_50:
        /*0004*/ 	.word	0x00000082


	//----- nvinfo : EIATTR_KPARAM_INFO
	.align		4
.L_51:
        /*0008*/ 	.byte	0x04, 0x17
        /*000a*/ 	.short	(.L_53 - .L_52)
.L_52:
        /*000c*/ 	.word	0x00000000
        /*0010*/ 	.short	0x0002
        /*0012*/ 	.short	0x0010
        /*0014*/ 	.byte	0x00, 0xf5, 0x21, 0x00


	//----- nvinfo : EIATTR_KPARAM_INFO
	.align		4
.L_53:
        /*0018*/ 	.byte	0x04, 0x17
        /*001a*/ 	.short	(.L_55 - .L_54)
.L_54:
        /*001c*/ 	.word	0x00000000
        /*0020*/ 	.short	0x0001
        /*0022*/ 	.short	0x0008
        /*0024*/ 	.byte	0x00, 0xf5, 0x21, 0x00


	//----- nvinfo : EIATTR_KPARAM_INFO
	.align		4
.L_55:
        /*0028*/ 	.byte	0x04, 0x17
        /*002a*/ 	.short	(.L_57 - .L_56)
.L_56:
        /*002c*/ 	.word	0x00000000
        /*0030*/ 	.short	0x0000
        /*0032*/ 	.short	0x0000
        /*0034*/ 	.byte	0x00, 0xf5, 0x21, 0x00


	//----- nvinfo : EIATTR_SPARSE_MMA_MASK
	.align		4
.L_57:
        /*0038*/ 	.byte	0x03, 0x50
        /*003a*/ 	.short	0x0000


	//----- nvinfo : EIATTR_MAXREG_COUNT
	.align		4
        /*003c*/ 	.byte	0x03, 0x1b
        /*003e*/ 	.short	0x00ff


	//----- nvinfo : EIATTR_MERCURY_ISA_VERSION
	.align		4
        /*0040*/ 	.byte	0x03, 0x5f
        /*0042*/ 	.short	0x0101


	//----- nvinfo : EIATTR_VRC_CTA_INIT_COUNT
	.align		4
        /*0044*/ 	.byte	0x02, 0x4a
	.zero		1
	.zero		1


	//----- nvinfo : EIATTR_EXIT_INSTR_OFFSETS
	.align		4
        /*0048*/ 	.byte	0x04, 0x1c
        /*004a*/ 	.short	(.L_59 - .L_58)


	//   ....[0]....
.L_58:
        /*004c*/ 	.word	0x00000060


	//   ....[1]....
        /*0050*/ 	.word	0x00000120


	//----- nvinfo : EIATTR_CBANK_PARAM_SIZE
	.align		4
.L_59:
        /*0054*/ 	.byte	0x03, 0x19
        /*0056*/ 	.short	0x0018


	//----- nvinfo : EIATTR_PARAM_CBANK
	.align		4
        /*0058*/ 	.byte	0x04, 0x0a
        /*005a*/ 	.short	(.L_61 - .L_60)
	.align		4
.L_60:
        /*005c*/ 	.word	index@(.nv.constant0._Z20hadamard_product_gpuPdS_S_)
        /*0060*/ 	.short	0x0380
        /*0062*/ 	.short	0x0018


	//----- nvinfo : EIATTR_SW_WAR
	.align		4
.L_61:
        /*0064*/ 	.byte	0x04, 0x36
        /*0066*/ 	.short	(.L_63 - .L_62)
.L_62:
        /*0068*/ 	.word	0x00000008
.L_63:


//--------------------- .nv.info._Z19matrix_multiply_gpuPdS_S_ --------------------------
	.section	.nv.info._Z19matrix_multiply_gpuPdS_S_,"",@"SHT_CUDA_INFO"
	.sectionflags	@""
	.align	4


	//----- nvinfo : EIATTR_CUDA_API_VERSION
	.align		4
        /*0000*/ 	.byte	0x04, 0x37
        /*0002*/ 	.short	(.L_65 - .L_64)
.L_64:
        /*0004*/ 	.word	0x00000082


	//----- nvinfo : EIATTR_KPARAM_INFO
	.align		4
.L_65:
        /*0008*/ 	.byte	0x04, 0x17
        /*000a*/ 	.short	(.L_67 - .L_66)
.L_66:
        /*000c*/ 	.word	0x00000000
        /*0010*/ 	.short	0x0002
        /*0012*/ 	.short	0x0010
        /*0014*/ 	.byte	0x00, 0xf5, 0x21, 0x00


	//----- nvinfo : EIATTR_KPARAM_INFO
	.align		4
.L_67:
        /*0018*/ 	.byte	0x04, 0x17
        /*001a*/ 	.short	(.L_69 - .L_68)
.L_68:
        /*001c*/ 	.word	0x00000000
        /*0020*/ 	.short	0x0001
        /*0022*/ 	.short	0x0008
        /*0024*/ 	.byte	0x00, 0xf5, 0x21, 0x00


	//----- nvinfo : EIATTR_KPARAM_INFO
	.align		4
.L_69:
        /*0028*/ 	.byte	0x04, 0x17
        /*002a*/ 	.short	(.L_71 - .L_70)
.L_70:
        /*002c*/ 	.word	0x00000000
        /*0030*/ 	.short	0x0000
        /*0032*/ 	.short	0x0000
        /*0034*/ 	.byte	0x00, 0xf5, 0x21, 0x00


	//----- nvinfo : EIATTR_SPARSE_MMA_MASK
	.align		4
.L_71:
        /*0038*/ 	.byte	0x03, 0x50
        /*003a*/ 	.short	0x0000


	//----- nvinfo : EIATTR_MAXREG_COUNT
	.align		4
        /*003c*/ 	.byte	0x03, 0x1b
        /*003e*/ 	.short	0x00ff


	//----- nvinfo : EIATTR_MERCURY_ISA_VERSION
	.align		4
        /*0040*/ 	.byte	0x03, 0x5f
        /*0042*/ 	.short	0x0101


	//----- nvinfo : EIATTR_VRC_CTA_INIT_COUNT
	.align		4
        /*0044*/ 	.byte	0x02, 0x4a
	.zero		1
	.zero		1


	//----- nvinfo : EIATTR_EXIT_INSTR_OFFSETS
	.align		4
        /*0048*/ 	.byte	0x04, 0x1c
        /*004a*/ 	.short	(.L_73 - .L_72)


	//   ....[0]....
.L_72:
        /*004c*/ 	.word	0x00000060


	//   ....[1]....
        /*0050*/ 	.word	0x000006c0


	//----- nvinfo : EIATTR_CBANK_PARAM_SIZE
	.align		4
.L_73:
        /*0054*/ 	.byte	0x03, 0x19
        /*0056*/ 	.short	0x0018


	//----- nvinfo : EIATTR_PARAM_CBANK
	.align		4
        /*0058*/ 	.byte	0x04, 0x0a
        /*005a*/ 	.short	(.L_75 - .L_74)
	.align		4
.L_74:
        /*005c*/ 	.word	index@(.nv.constant0._Z19matrix_multiply_gpuPdS_S_)
        /*0060*/ 	.short	0x0380
        /*0062*/ 	.short	0x0018


	//----- nvinfo : EIATTR_SW_WAR
	.align		4
.L_75:
        /*0064*/ 	.byte	0x04, 0x36
        /*0066*/ 	.short	(.L_77 - .L_76)
.L_76:
        /*0068*/ 	.word	0x00000008
.L_77:


//--------------------- .nv.info._Z17outer_product_gpuPdS_S_ --------------------------
	.section	.nv.info._Z17outer_product_gpuPdS_S_,"",@"SHT_CUDA_INFO"
	.sectionflags	@""
	.align	4


	//----- nvinfo : EIATTR_CUDA_API_VERSION
	.align		4
        /*0000*/ 	.byte	0x04, 0x37
        /*0002*/ 	.short	(.L_79 - .L_78)
.L_78:
        /*0004*/ 	.word	0x00000082


	//----- nvinfo : EIATTR_KPARAM_INFO
	.align		4
.L_79:
        /*0008*/ 	.byte	0x04, 0x17
        /*000a*/ 	.short	(.L_81 - .L_80)
.L_80:
        /*000c*/ 	.word	0x00000000
        /*0010*/ 	.short	0x0002
        /*0012*/ 	.short	0x0010
        /*0014*/ 	.byte	0x00, 0xf5, 0x21, 0x00


	//----- nvinfo : EIATTR_KPARAM_INFO
	.align		4
.L_81:
        /*0018*/ 	.byte	0x04, 0x17
        /*001a*/ 	.short	(.L_83 - .L_82)
.L_82:
        /*001c*/ 	.word	0x00000000
        /*0020*/ 	.short	0x0001
        /*0022*/ 	.short	0x0008
        /*0024*/ 	.byte	0x00, 0xf5, 0x21, 0x00


	//----- nvinfo : EIATTR_KPARAM_INFO
	.align		4
.L_83:
        /*0028*/ 	.byte	0x04, 0x17
        /*002a*/ 	.short	(.L_85 - .L_84)
.L_84:
        /*002c*/ 	.word	0x00000000
        /*0030*/ 	.short	0x0000
        /*0032*/ 	.short	0x0000
        /*0034*/ 	.byte	0x00, 0xf5, 0x21, 0x00


	//----- nvinfo : EIATTR_SPARSE_MMA_MASK
	.align		4
.L_85:
        /*0038*/ 	.byte	0x03, 0x50
        /*003a*/ 	.short	0x0000


	//----- nvinfo : EIATTR_MAXREG_COUNT
	.align		4
        /*003c*/ 	.byte	0x03, 0x1b
        /*003e*/ 	.short	0x00ff


	//----- nvinfo : EIATTR_MERCURY_ISA_VERSION
	.align		4
        /*0040*/ 	.byte	0x03, 0x5f
        /*0042*/ 	.short	0x0101


	//----- nvinfo : EIATTR_VRC_CTA_INIT_COUNT
	.align		4
        /*0044*/ 	.byte	0x02, 0x4a
	.zero		1
	.zero		1


	//----- nvinfo : EIATTR_EXIT_INSTR_OFFSETS
	.align		4
        /*0048*/ 	.byte	0x04, 0x1c
        /*004a*/ 	.short	(.L_87 - .L_86)


	//   ....[0]....
.L_86:
        /*004c*/ 	.word	0x00000060


	//   ....[1]....
        /*0050*/ 	.word	0x00000180


	//----- nvinfo : EIATTR_CBANK_PARAM_SIZE
	.align		4
.L_87:
        /*0054*/ 	.byte	0x03, 0x19
        /*0056*/ 	.short	0x0018


	//----- nvinfo : EIATTR_PARAM_CBANK
	.align		4
        /*0058*/ 	.byte	0x04, 0x0a
        /*005a*/ 	.short	(.L_89 - .L_88)
	.align		4
.L_88:
        /*005c*/ 	.word	index@(.nv.constant0._Z17outer_product_gpuPdS_S_)
        /*0060*/ 	.short	0x0380
        /*0062*/ 	.short	0x0018


	//----- nvinfo : EIATTR_SW_WAR
	.align		4
.L_89:
        /*0064*/ 	.byte	0x04, 0x36
        /*0066*/ 	.short	(.L_91 - .L_90)
.L_90:
        /*0068*/ 	.word	0x00000008
.L_91:


//--------------------- .nv.info._Z17cross_product_gpuPdS_S_ --------------------------
	.section	.nv.info._Z17cross_product_gpuPdS_S_,"",@"SHT_CUDA_INFO"
	.sectionflags	@""
	.align	4


	//----- nvinfo : EIATTR_CUDA_API_VERSION
	.align		4
        /*0000*/ 	.byte	0x04, 0x37
        /*0002*/ 	.short	(.L_93 - .L_92)
.L_92:
        /*0004*/ 	.word	0x00000082


	//----- nvinfo : EIATTR_KPARAM_INFO
	.align		4
.L_93:
        /*0008*/ 	.byte	0x04, 0x17
        /*000a*/ 	.short	(.L_95 - .L_94)
.L_94:
        /*000c*/ 	.word	0x00000000
        /*0010*/ 	.short	0x0002
        /*0012*/ 	.short	0x0010
        /*0014*/ 	.byte	0x00, 0xf5, 0x21, 0x00


	//----- nvinfo : EIATTR_KPARAM_INFO
	.align		4
.L_95:
        /*0018*/ 	.byte	0x04, 0x17
        /*001a*/ 	.short	(.L_97 - .L_96)
.L_96:
        /*001c*/ 	.word	0x00000000
        /*0020*/ 	.short	0x0001
        /*0022*/ 	.short	0x0008
        /*0024*/ 	.byte	0x00, 0xf5, 0x21, 0x00


	//----- nvinfo : EIATTR_KPARAM_INFO
	.align		4
.L_97:
        /*0028*/ 	.byte	0x04, 0x17
        /*002a*/ 	.short	(.L_99 - .L_98)
.L_98:
        /*002c*/ 	.word	0x00000000
        /*0030*/ 	.short	0x0000
        /*0032*/ 	.short	0x0000
        /*0034*/ 	.byte	0x00, 0xf5, 0x21, 0x00


	//----- nvinfo : EIATTR_SPARSE_MMA_MASK
	.align		4
.L_99:
        /*0038*/ 	.byte	0x03, 0x50
        /*003a*/ 	.short	0x0000


	//----- nvinfo : EIATTR_MAXREG_COUNT
	.align		4
        /*003c*/ 	.byte	0x03, 0x1b
        /*003e*/ 	.short	0x00ff


	//----- nvinfo : EIATTR_MERCURY_ISA_VERSION
	.align		4
        /*0040*/ 	.byte	0x03, 0x5f
        /*0042*/ 	.short	0x0101


	//----- nvinfo : EIATTR_VRC_CTA_INIT_COUNT
	.align		4
        /*0044*/ 	.byte	0x02, 0x4a
	.zero		1
	.zero		1


	//----- nvinfo : EIATTR_EXIT_INSTR_OFFSETS
	.align		4
        /*0048*/ 	.byte	0x04, 0x1c
        /*004a*/ 	.short	(.L_101 - .L_100)


	//   ....[0]....
.L_100:
        /*004c*/ 	.word	0x000001a0


	//----- nvinfo : EIATTR_CBANK_PARAM_SIZE
	.align		4
.L_101:
        /*0050*/ 	.byte	0x03, 0x19
        /*0052*/ 	.short	0x0018


	//----- nvinfo : EIATTR_PARAM_CBANK
	.align		4
        /*0054*/ 	.byte	0x04, 0x0a
        /*0056*/ 	.short	(.L_103 - .L_102)
	.align		4
.L_102:
        /*0058*/ 	.word	index@(.nv.constant0._Z17cross_product_gpuPdS_S_)
        /*005c*/ 	.short	0x0380
        /*005e*/ 	.short	0x0018


	//----- nvinfo : EIATTR_SW_WAR
	.align		4
.L_103:
        /*0060*/ 	.byte	0x04, 0x36
        /*0062*/ 	.short	(.L_105 - .L_104)
.L_104:
        /*0064*/ 	.word	0x00000008
.L_105:


//--------------------- .nv.info._Z15dot_product_gpuPdS_S_ --------------------------
	.section	.nv.info._Z15dot_product_gpuPdS_S_,"",@"SHT_CUDA_INFO"
	.sectionflags	@""
	.align	4


	//----- nvinfo : EIATTR_CUDA_API_VERSION
	.align		4
        /*0000*/ 	.byte	0x04, 0x37
        /*0002*/ 	.short	(.L_107 - .L_106)
.L_106:
        /*0004*/ 	.word	0x00000082


	//----- nvinfo : EIATTR_KPARAM_INFO
	.align		4
.L_107:
        /*0008*/ 	.byte	0x04, 0x17
        /*000a*/ 	.short	(.L_109 - .L_108)
.L_108:
        /*000c*/ 	.word	0x00000000
        /*0010*/ 	.short	0x0002
        /*0012*/ 	.short	0x0010
        /*0014*/ 	.byte	0x00, 0xf5, 0x21, 0x00


	//----- nvinfo : EIATTR_KPARAM_INFO
	.align		4
.L_109:
        /*0018*/ 	.byte	0x04, 0x17
        /*001a*/ 	.short	(.L_111 - .L_110)
.L_110:
        /*001c*/ 	.word	0x00000000
        /*0020*/ 	.short	0x0001
        /*0022*/ 	.short	0x0008
        /*0024*/ 	.byte	0x00, 0xf5, 0x21, 0x00


	//----- nvinfo : EIATTR_KPARAM_INFO
	.align		4
.L_111:
        /*0028*/ 	.byte	0x04, 0x17
        /*002a*/ 	.short	(.L_113 - .L_112)
.L_112:
        /*002c*/ 	.word	0x00000000
        /*0030*/ 	.short	0x0000
        /*0032*/ 	.short	0x0000
        /*0034*/ 	.byte	0x00, 0xf5, 0x21, 0x00


	//----- nvinfo : EIATTR_SPARSE_MMA_MASK
	.align		4
.L_113:
        /*0038*/ 	.byte	0x03, 0x50
        /*003a*/ 	.short	0x0000


	//----- nvinfo : EIATTR_MAXREG_COUNT
	.align		4
        /*003c*/ 	.byte	0x03, 0x1b
        /*003e*/ 	.short	0x00ff


	//----- nvinfo : EIATTR_NUM_BARRIERS
	.align		4
        /*0040*/ 	.byte	0x02, 0x4c
        /*0042*/ 	.byte	0x01
	.zero		1


	//----- nvinfo : EIATTR_MERCURY_ISA_VERSION
	.align		4
        /*0044*/ 	.byte	0x03, 0x5f
        /*0046*/ 	.short	0x0101


	//----- nvinfo : EIATTR_VRC_CTA_INIT_COUNT
	.align		4
        /*0048*/ 	.byte	0x02, 0x4a
	.zero		1
	.zero		1


	//----- nvinfo : EIATTR_EXIT_INSTR_OFFSETS
	.align		4
        /*004c*/ 	.byte	0x04, 0x1c
        /*004e*/ 	.short	(.L_115 - .L_114)


	//   ....[0]....
.L_114:
        /*0050*/ 	.word	0x00000230


	//   ....[1]....
        /*0054*/ 	.word	0x000002a0


	//----- nvinfo : EIATTR_CBANK_PARAM_SIZE
	.align		4
.L_115:
        /*0058*/ 	.byte	0x03, 0x19
        /*005a*/ 	.short	0x0018


	//----- nvinfo : EIATTR_PARAM_CBANK
	.align		4
        /*005c*/ 	.byte	0x04, 0x0a
        /*005e*/ 	.short	(.L_117 - .L_116)
	.align		4
.L_116:
        /*0060*/ 	.word	index@(.nv.constant0._Z15dot_product_gpuPdS_S_)
        /*0064*/ 	.short	0x0380
        /*0066*/ 	.short	0x0018


	//----- nvinfo : EIATTR_SW_WAR
	.align		4
.L_117:
        /*0068*/ 	.byte	0x04, 0x36
        /*006a*/ 	.short	(.L_119 - .L_118)
.L_118:
        /*006c*/ 	.word	0x00000008
.L_119:


//--------------------- .nv.callgraph             --------------------------
	.section	.nv.callgraph,"",@"SHT_CUDA_CALLGRAPH"
	.align	4
	.sectionentsize	8
	.align		4
        /*0000*/ 	.word	0x00000000
	.align		4
        /*0004*/ 	.word	0xffffffff
	.align		4
        /*0008*/ 	.word	0x00000000
	.align		4
        /*000c*/ 	.word	0xfffffffe
	.align		4
        /*0010*/ 	.word	0x00000000
	.align		4
        /*0014*/ 	.word	0xfffffffd
	.align		4
        /*0018*/ 	.word	0x00000000
	.align		4
        /*001c*/ 	.word	0xfffffffc


//--------------------- .text._Z21kronecker_product_gpuPdS_S_ --------------------------
	.section	.text._Z21kronecker_product_gpuPdS_S_,"ax",@progbits
	.align	128
        .global         _Z21kronecker_product_gpuPdS_S_
        .type           _Z21kronecker_product_gpuPdS_S_,@function
        .size           _Z21kronecker_product_gpuPdS_S_,(.L_x_9 - _Z21kronecker_product_gpuPdS_S_)
        .other          _Z21kronecker_product_gpuPdS_S_,@"STO_CUDA_ENTRY STV_DEFAULT"
_Z21kronecker_product_gpuPdS_S_:
.text._Z21kronecker_product_gpuPdS_S_:
[----:B------:R-:W-:Y:S01]  /*0000*/  LDC R1, c[0x0][0x37c] ;  /* 0x0000df00ff017b82 */ /* 0x000fe20000000800 */
[----:B------:R-:W0:Y:S07]  /*0010*/  S2R R0, SR_TID.X ;  /* 0x0000000000007919 */ /* 0x000e2e0000002100 */
[----:B------:R-:W0:Y:S08]  /*0020*/  S2UR UR4, SR_CTAID.X ;  /* 0x00000000000479c3 */ /* 0x000e300000002500 */
[----:B------:R-:W0:Y:S02]  /*0030*/  LDC R11, c[0x0][0x360] ;  /* 0x0000d800ff0b7b82 */ /* 0x000e240000000800 */
[----:B0-----:R-:W-:-:S05]  /*0040*/  IMAD R11, R11, UR4, R0 ;  /* 0x000000040b0b7c24 */ /* 0x001fca000f8e0200 */
[----:B------:R-:W-:-:S13]  /*0050*/  ISETP.GT.AND P0, PT, R11, -0x1, PT ;  /* 0xffffffff0b00780c */ /* 0x000fda0003f04270 */
[----:B------:R-:W-:Y:S05]  /*0060*/  @P0 EXIT ;  /* 0x000000000000094d */ /* 0x000fea0003800000 */
[C---:B------:R-:W-:Y:S01]  /*0070*/  VIADD R2, R11.reuse, 0x589bffff ;  /* 0x589bffff0b027836 */ /* 0x040fe20000000000 */
[----:B------:R-:W0:Y:S01]  /*0080*/  LDC.64 R4, c[0x0][0x388] ;  /* 0x0000e200ff047b82 */ /* 0x000e220000000a00 */
[----:B------:R-:W-:Y:S01]  /*0090*/  VIADD R0, R11, 0x589c0000 ;  /* 0x589c00000b007836 */ /* 0x000fe20000000000 */
[----:B------:R-:W1:Y:S02]  /*00a0*/  LDCU.64 UR4, c[0x0][0x358] ;  /* 0x00006b00ff0477ac */ /* 0x000e640008000a00 */
[----:B------:R-:W-:-:S04]  /*00b0*/  ISETP.GE.U32.AND P0, PT, R2, 0x589c0000, PT ;  /* 0x589c00000200780c */ /* 0x000fc80003f06070 */
[C---:B------:R-:W-:Y:S01]  /*00c0*/  SEL R0, R11.reuse, R0, !P0 ;  /* 0x000000000b007207 */ /* 0x040fe20004000000 */
[----:B------:R-:W2:Y:S01]  /*00d0*/  LDC.64 R2, c[0x0][0x380] ;  /* 0x0000e000ff027b82 */ /* 0x000ea20000000a00 */
[----:B------:R-:W-:-:S03]  /*00e0*/  ISETP.GE.U32.AND P0, PT, R11, -0x589bffff, PT ;  /* 0xa76400010b00780c */ /* 0x000fc60003f06070 */
[----:B------:R-:W-:Y:S01]  /*00f0*/  VIADD R6, R0, 0x3b9ac9ff ;  /* 0x3b9ac9ff00067836 */ /* 0x000fe20000000000 */
[----:B------:R-:W-:-:S04]  /*0100*/  SEL R9, RZ, 0x3b9aca00, P0 ;  /* 0x3b9aca00ff097807 */ /* 0x000fc80000000000 */
[----:B------:R-:W-:Y:S02]  /*0110*/  ISETP.GE.U32.AND P2, PT, R6, 0x3b9aca00, PT ;  /* 0x3b9aca000600780c */ /* 0x000fe40003f46070 */
[----:B------:R-:W-:-:S04]  /*0120*/  IADD3 R6, PT, PT, R0, -0x1, RZ ;  /* 0xffffffff00067810 */ /* 0x000fc80007ffe0ff */
[----:B------:R-:W-:-:S04]  /*0130*/  ISETP.GE.U32.AND P1, PT, R6, -0x3b9aca00, PT ;  /* 0xc46536000600780c */ /* 0x000fc80003f26070 */
[----:B------:R-:W-:-:S03]  /*0140*/  SEL R7, RZ, 0xffffffff, P1 ;  /* 0xffffffffff077807 */ /* 0x000fc60000800000 */
[----:B------:R-:W-:Y:S02]  /*0150*/  @P2 VIADD R0, R0, 0x3b9aca00 ;  /* 0x3b9aca0000002836 */ /* 0x000fe40000000000 */
[----:B--2---:R-:W-:-:S03]  /*0160*/  IMAD.WIDE R2, R7, 0x8, R2 ;  /* 0x0000000807027825 */ /* 0x004fc600078e0202 */
[----:B------:R-:W-:-:S03]  /*0170*/  IADD3 R9, PT, PT, R0, R9, RZ ;  /* 0x0000000900097210 */ /* 0x000fc60007ffe0ff */
[----:B-1----:R-:W2:Y:S02]  /*0180*/  LDG.E.64 R2, desc[UR4][R2.64] ;  /* 0x0000000402027981 */ /* 0x002ea4000c1e1b00 */
[----:B0-----:R-:W-:Y:S02]  /*0190*/  IMAD.WIDE R4, R9, 0x8, R4 ;  /* 0x0000000809047825 */ /* 0x001fe400078e0204 */
[----:B------:R-:W0:Y:S04]  /*01a0*/  LDC.64 R8, c[0x0][0x390] ;  /* 0x0000e400ff087b82 */ /* 0x000e280000000a00 */
[----:B------:R-:W2:Y:S01]  /*01b0*/  LDG.E.64 R4, desc[UR4][R4.64] ;  /* 0x0000000404047981 */ /* 0x000ea2000c1e1b00 */
[----:B0-----:R-:W-:Y:S01]  /*01c0*/  IMAD.WIDE R8, R11, 0x8, R8 ;  /* 0x000000080b087825 */ /* 0x001fe200078e0208 */
[----:B--2---:R-:W-:-:S07]  /*01d0*/  DMUL R6, R2, R4 ;  /* 0x0000000402067228 */ /* 0x004fce0000000000 */
[----:B------:R-:W-:Y:S01]  /*01e0*/  STG.E.64 desc[UR4][R8.64], R6 ;  /* 0x0000000608007986 */ /* 0x000fe2000c101b04 */
[----:B------:R-:W-:Y:S05]  /*01f0*/  EXIT ;  /* 0x000000000000794d */ /* 0x000fea0003800000 */
.L_x_0:
[----:B------:R-:W-:-:S00]  /*0200*/  BRA `(.L_x_0) ;  /* 0xfffffffc00fc7947 */ /* 0x000fc0000383ffff */
[----:B------:R-:W-:-:S00]  /*0210*/  NOP ;  /* 0x0000000000007918 */ /* 0x000fc00000000000 */
        /* <DEDUP_REMOVED lines=14> */
.L_x_9:


//--------------------- .text._Z20hadamard_product_gpuPdS_S_ --------------------------
	.section	.text._Z20hadamard_product_gpuPdS_S_,"ax",@progbits
	.align	128
        .global         _Z20hadamard_product_gpuPdS_S_
        .type           _Z20hadamard_product_gpuPdS_S_,@function
        .size           _Z20hadamard_product_gpuPdS_S_,(.L_x_10 - _Z20hadamard_product_gpuPdS_S_)
        .other          _Z20hadamard_product_gpuPdS_S_,@"STO_CUDA_ENTRY STV_DEFAULT"
_Z20hadamard_product_gpuPdS_S_:
.text._Z20hadamard_product_gpuPdS_S_:
[----:B------:R-:W-:Y:S01]  /*0000*/  LDC R1, c[0x0][0x37c] ;  /* 0x0000df00ff017b82 */ /* 0x000fe20000000800 */
[----:B------:R-:W0:Y:S07]  /*0010*/  S2R R0, SR_TID.X ;  /* 0x0000000000007919 */ /* 0x000e2e0000002100 */
[----:B------:R-:W0:Y:S08]  /*0020*/  S2UR UR4, SR_CTAID.X ;  /* 0x00000000000479c3 */ /* 0x000e300000002500 */
[----:B------:R-:W0:Y:S02]  /*0030*/  LDC R11, c[0x0][0x360] ;  /* 0x0000d800ff0b7b82 */ /* 0x000e240000000800 */
[----:B0-----:R-:W-:-:S05]  /*0040*/  IMAD R11, R11, UR4, R0 ;  /* 0x000000040b0b7c24 */ /* 0x001fca000f8e0200 */
[----:B------:R-:W-:-:S13]  /*0050*/  ISETP.GT.AND P0, PT, R11, -0x589c0001, PT ;  /* 0xa763ffff0b00780c */ /* 0x000fda0003f04270 */
[----:B------:R-:W-:Y:S05]  /*0060*/  @P0 EXIT ;  /* 0x000000000000094d */ /* 0x000fea0003800000 */
[----:B------:R-:W0:Y:S01]  /*0070*/  LDC.64 R2, c[0x0][0x380] ;  /* 0x0000e000ff027b82 */ /* 0x000e220000000a00 */
[----:B------:R-:W1:Y:S07]  /*0080*/  LDCU.64 UR4, c[0x0][0x358] ;  /* 0x00006b00ff0477ac */ /* 0x000e6e0008000a00 */
[----:B------:R-:W2:Y:S08]  /*0090*/  LDC.64 R4, c[0x0][0x388] ;  /* 0x0000e200ff047b82 */ /* 0x000eb00000000a00 */
[----:B------:R-:W3:Y:S01]  /*00a0*/  LDC.64 R8, c[0x0][0x390] ;  /* 0x0000e400ff087b82 */ /* 0x000ee20000000a00 */
[----:B0-----:R-:W-:-:S06]  /*00b0*/  IMAD.WIDE R2, R11, 0x8, R2 ;  /* 0x000000080b027825 */ /* 0x001fcc00078e0202 */
[----:B-1----:R-:W4:Y:S01]  /*00c0*/  LDG.E.64 R2, desc[UR4][R2.64] ;  /* 0x0000000402027981 */ /* 0x002f22000c1e1b00 */
[----:B--2---:R-:W-:-:S06]  /*00d0*/  IMAD.WIDE R4, R11, 0x8, R4 ;  /* 0x000000080b047825 */ /* 0x004fcc00078e0204 */
[----:B------:R-:W4:Y:S01]  /*00e0*/  LDG.E.64 R4, desc[UR4][R4.64] ;  /* 0x0000000404047981 */ /* 0x000f22000c1e1b00 */
[----:B---3--:R-:W-:Y:S01]  /*00f0*/  IMAD.WIDE R8, R11, 0x8, R8 ;  /* 0x000000080b087825 */ /* 0x008fe200078e0208 */
[----:B----4-:R-:W-:-:S07]  /*0100*/  DMUL R6, R2, R4 ;  /* 0x0000000402067228 */ /* 0x010fce0000000000 */
[----:B------:R-:W-:Y:S01]  /*0110*/  STG.E.64 desc[UR4][R8.64], R6 ;  /* 0x0000000608007986 */ /* 0x000fe2000c101b04 */
[----:B------:R-:W-:Y:S05]  /*0120*/  EXIT ;  /* 0x000000000000794d */ /* 0x000fea0003800000 */
.L_x_1:
        /* <DEDUP_REMOVED lines=13> */
.L_x_10:


//--------------------- .text._Z19matrix_multiply_gpuPdS_S_ --------------------------
	.section	.text._Z19matrix_multiply_gpuPdS_S_,"ax",@progbits
	.align	128
        .global         _Z19matrix_multiply_gpuPdS_S_
        .type           _Z19matrix_multiply_gpuPdS_S_,@function
        .size           _Z19matrix_multiply_gpuPdS_S_,(.L_x_11 - _Z19matrix_multiply_gpuPdS_S_)
        .other          _Z19matrix_multiply_gpuPdS_S_,@"STO_CUDA_ENTRY STV_DEFAULT"
_Z19matrix_multiply_gpuPdS_S_:
.text._Z19matrix_multiply_gpuPdS_S_:
[----:B------:R-:W-:Y:S01]  /*0000*/  LDC R1, c[0x0][0x37c] ;  /* 0x0000df00ff017b82 */ /* 0x000fe20000000800 */
[----:B------:R-:W0:Y:S07]  /*0010*/  S2R R3, SR_TID.X ;  /* 0x0000000000037919 */ /* 0x000e2e0000002100 */
[----:B------:R-:W0:Y:S08]  /*0020*/  S2UR UR4, SR_CTAID.X ;  /* 0x00000000000479c3 */ /* 0x000e300000002500 */
[----:B------:R-:W0:Y:S02]  /*0030*/  LDC R0, c[0x0][0x360] ;  /* 0x0000d800ff007b82 */ /* 0x000e240000000800 */
[----:B0-----:R-:W-:-:S05]  /*0040*/  IMAD R0, R0, UR4, R3 ;  /* 0x0000000400007c24 */ /* 0x001fca000f8e0203 */
[----:B------:R-:W-:-:S13]  /*0050*/  ISETP.GT.AND P0, PT, R0, 0x3b9ac9ff, PT ;  /* 0x3b9ac9ff0000780c */ /* 0x000fda0003f04270 */
[----:B------:R-:W-:Y:S05]  /*0060*/  @P0 EXIT ;  /* 0x000000000000094d */ /* 0x000fea0003800000 */
[----:B------:R-:W0:Y:S01]  /*0070*/  S2R R24, SR_TID.Y ;  /* 0x0000000000187919 */ /* 0x000e220000002200 */
[----:B------:R-:W0:Y:S01]  /*0080*/  LDCU UR4, c[0x0][0x364] ;  /* 0x00006c80ff0477ac */ /* 0x000e220008000800 */
[----:B------:R-:W-:Y:S01]  /*0090*/  HFMA2 R25, -RZ, RZ, 0, 0 ;  /* 0x00000000ff197431 */ /* 0x000fe200000001ff */
[----:B------:R-:W-:Y:S01]  /*00a0*/  CS2R R8, SRZ ;  /* 0x0000000000087805 */ /* 0x000fe2000001ff00 */
[----:B------:R-:W0:Y:S01]  /*00b0*/  S2R R3, SR_CTAID.Y ;  /* 0x0000000000037919 */ /* 0x000e220000002600 */
[----:B------:R-:W1:Y:S02]  /*00c0*/  LDCU.64 UR6, c[0x0][0x358] ;  /* 0x00006b00ff0677ac */ /* 0x000e640008000a00 */
[----:B01----:R-:W-:-:S07]  /*00d0*/  IMAD R24, R3, UR4, R24 ;  /* 0x0000000403187c24 */ /* 0x003fce000f8e0218 */
.L_x_2:
[----:B------:R-:W0:Y:S01]  /*00e0*/  LDC.64 R4, c[0x0][0x388] ;  /* 0x0000e200ff047b82 */ /* 0x000e220000000a00 */
[----:B------:R-:W-:Y:S02]  /*00f0*/  IMAD R27, R25, 0x3b9aca00, R0 ;  /* 0x3b9aca00191b7824 */ /* 0x000fe400078e0200 */
[----:B------:R-:W-:-:S05]  /*0100*/  IMAD R3, R24, 0x3b9aca00, R25 ;  /* 0x3b9aca0018037824 */ /* 0x000fca00078e0219 */
[----:B------:R-:W1:Y:S01]  /*0110*/  LDC.64 R6, c[0x0][0x380] ;  /* 0x0000e000ff067b82 */ /* 0x000e620000000a00 */
[----:B0-----:R-:W-:-:S03]  /*0120*/  IMAD.WIDE R20, R27, 0x8, R4 ;  /* 0x000000081b147825 */ /* 0x001fc600078e0204 */
[----:B------:R-:W-:Y:S02]  /*0130*/  IADD3 R22, P0, PT, R20, -0x80000000, RZ ;  /* 0x8000000014167810 */ /* 0x000fe40007f1e0ff */
[----:B------:R0:W2:Y:S01]  /*0140*/  LDG.E.64 R18, desc[UR6][R20.64] ;  /* 0x0000000614127981 */ /* 0x0000a2000c1e1b00 */
[----:B-1----:R-:W-:Y:S01]  /*0150*/  IMAD.WIDE.U32 R6, R3, 0x8, R6 ;  /* 0x0000000803067825 */ /* 0x002fe200078e0006 */
[----:B------:R-:W-:Y:S02]  /*0160*/  IADD3 R14, P1, PT, R22, 0x5d000000, RZ ;  /* 0x5d000000160e7810 */ /* 0x000fe40007f3e0ff */
[----:B------:R-:W-:Y:S02]  /*0170*/  IADD3.X R2, PT, PT, R21, 0x1, RZ, P0, !PT ;  /* 0x0000000115027810 */ /* 0x000fe400007fe4ff */
[----:B------:R-:W2:Y:S02]  /*0180*/  LDG.E.64 R12, desc[UR6][R6.64] ;  /* 0x00000006060c7981 */ /* 0x000ea4000c1e1b00 */
[----:B------:R-:W-:-:S02]  /*0190*/  IADD3.X R15, PT, PT, RZ, R2, RZ, P1, !PT ;  /* 0x00000002ff0f7210 */ /* 0x000fc40000ffe4ff */
[----:B------:R-:W-:Y:S01]  /*01a0*/  IADD3.X R2, PT, PT, R21, 0x3, RZ, P0, !PT ;  /* 0x0000000315027810 */ /* 0x000fe200007fe4ff */
[----:B------:R-:W3:Y:S01]  /*01b0*/  LDG.E.64 R16, desc[UR6][R6.64+0x8] ;  /* 0x0000080606107981 */ /* 0x000ee2000c1e1b00 */
[----:B------:R-:W-:-:S03]  /*01c0*/  IADD3 R22, P0, PT, R22, 0x3a000000, RZ ;  /* 0x3a00000016167810 */ /* 0x000fc60007f1e0ff */
[----:B------:R-:W3:Y:S01]  /*01d0*/  LDG.E.64 R14, desc[UR6][R14.64+-0x29b000] ;  /* 0xd65000060e0e7981 */ /* 0x000ee2000c1e1b00 */
[----:B------:R-:W-:-:S03]  /*01e0*/  IADD3.X R23, PT, PT, RZ, R2, RZ, P0, !PT ;  /* 0x00000002ff177210 */ /* 0x000fc600007fe4ff */
[----:B------:R-:W4:Y:S04]  /*01f0*/  LDG.E.64 R10, desc[UR6][R6.64+0x10] ;  /* 0x00001006060a7981 */ /* 0x000f28000c1e1b00 */
[----:B------:R-:W4:Y:S01]  /*0200*/  LDG.E.64 R22, desc[UR6][R22.64+-0x536000] ;  /* 0xaca0000616167981 */ /* 0x000f22000c1e1b00 */
[----:B------:R-:W-:-:S05]  /*0210*/  IADD3 R3, PT, PT, R27, -0x4d2fa200, RZ ;  /* 0xb2d05e001b037810 */ /* 0x000fca0007ffe0ff */
[----:B------:R-:W-:Y:S01]  /*0220*/  IMAD.WIDE.U32 R2, R3, 0x8, R4 ;  /* 0x0000000803027825 */ /* 0x000fe200078e0004 */
[----:B0-----:R-:W-:-:S05]  /*0230*/  IADD3 R21, PT, PT, R27, 0x2a05f200, RZ ;  /* 0x2a05f2001b157810 */ /* 0x001fca0007ffe0ff */
[----:B------:R-:W5:Y:S01]  /*0240*/  LDG.E.64 R2, desc[UR6][R2.64] ;  /* 0x0000000602027981 */ /* 0x000f62000c1e1b00 */
[----:B------:R-:W-:-:S06]  /*0250*/  IMAD.WIDE.U32 R20, R21, 0x8, R4 ;  /* 0x0000000815147825 */ /* 0x000fcc00078e0004 */
[----:B------:R-:W5:Y:S01]  /*0260*/  LDG.E.64 R20, desc[UR6][R20.64] ;  /* 0x0000000614147981 */ /* 0x000f62000c1e1b00 */
[----:B--2---:R-:W-:Y:S01]  /*0270*/  DFMA R18, R12, R18, R8 ;  /* 0x000000120c12722b */ /* 0x004fe20000000008 */
[----:B------:R-:W-:Y:S02]  /*0280*/  IADD3 R13, PT, PT, R27, -0x1194d800, RZ ;  /* 0xee6b28001b0d7810 */ /* 0x000fe40007ffe0ff */
[----:B------:R-:W5:Y:S03]  /*0290*/  LDG.E.64 R8, desc[UR6][R6.64+0x18] ;  /* 0x0000180606087981 */ /* 0x000f66000c1e1b00 */
[--C-:B------:R-:W-:Y:S02]  /*02a0*/  IMAD.WIDE.U32 R12, R13, 0x8, R4.reuse ;  /* 0x000000080d0c7825 */ /* 0x100fe400078e0004 */
[----:B---3--:R-:W-:Y:S02]  /*02b0*/  DFMA R14, R16, R14, R18 ;  /* 0x0000000e100e722b */ /* 0x008fe40000000012 */
[----:B------:R-:W2:Y:S04]  /*02c0*/  LDG.E.64 R18, desc[UR6][R6.64+0x20] ;  /* 0x0000200606127981 */ /* 0x000ea8000c1e1b00 */
[----:B------:R-:W2:Y:S02]  /*02d0*/  LDG.E.64 R12, desc[UR6][R12.64] ;  /* 0x000000060c0c7981 */ /* 0x000ea4000c1e1b00 */
[----:B----4-:R-:W-:Y:S01]  /*02e0*/  DFMA R22, R10, R22, R14 ;  /* 0x000000160a16722b */ /* 0x010fe2000000000e */
[----:B------:R-:W-:Y:S01]  /*02f0*/  IADD3 R15, PT, PT, R27, 0x65a0bc00, RZ ;  /* 0x65a0bc001b0f7810 */ /* 0x000fe20007ffe0ff */
[----:B------:R-:W3:Y:S04]  /*0300*/  LDG.E.64 R10, desc[UR6][R6.64+0x28] ;  /* 0x00002806060a7981 */ /* 0x000ee8000c1e1b00 */
[----:B------:R-:W-:Y:S01]  /*0310*/  IMAD.WIDE.U32 R14, R15, 0x8, R4 ;  /* 0x000000080f0e7825 */ /* 0x000fe200078e0004 */
[----:B------:R-:W4:Y:S05]  /*0320*/  LDG.E.64 R16, desc[UR6][R6.64+0x30] ;  /* 0x0000300606107981 */ /* 0x000f2a000c1e1b00 */
[----:B------:R-:W4:Y:S01]  /*0330*/  LDG.E.64 R14, desc[UR6][R14.64] ;  /* 0x000000060e0e7981 */ /* 0x000f22000c1e1b00 */
[----:B-----5:R-:W-:Y:S01]  /*0340*/  DFMA R2, R8, R2, R22 ;  /* 0x000000020802722b */ /* 0x020fe20000000016 */
[----:B------:R-:W-:-:S02]  /*0350*/  VIADD R9, R27, 0xa13b8600 ;  /* 0xa13b86001b097836 */ /* 0x000fc40000000000 */
[----:B------:R-:W5:Y:S02]  /*0360*/  LDG.E.64 R22, desc[UR6][R6.64+0x50] ;  /* 0x0000500606167981 */ /* 0x000f64000c1e1b00 */
[----:B------:R-:W-:-:S03]  /*0370*/  IMAD.WIDE.U32 R8, R9, 0x8, R4 ;  /* 0x0000000809087825 */ /* 0x000fc600078e0004 */
[----:B--2---:R-:W-:-:S03]  /*0380*/  DFMA R18, R18, R12, R2 ;  /* 0x0000000c1212722b */ /* 0x004fc60000000002 */
[----:B------:R-:W2:Y:S01]  /*0390*/  LDG.E.64 R8, desc[UR6][R8.64] ;  /* 0x0000000608087981 */ /* 0x000ea2000c1e1b00 */
[----:B------:R-:W-:-:S03]  /*03a0*/  IADD3 R13, PT, PT, R27, -0x2329b000, RZ ;  /* 0xdcd650001b0d7810 */ /* 0x000fc60007ffe0ff */
[----:B------:R-:W2:Y:S02]  /*03b0*/  LDG.E.64 R2, desc[UR6][R6.64+0x38] ;  /* 0x0000380606027981 */ /* 0x000ea4000c1e1b00 */
[--C-:B------:R-:W-:Y:S01]  /*03c0*/  IMAD.WIDE.U32 R12, R13, 0x8, R4.reuse ;  /* 0x000000080d0c7825 */ /* 0x100fe200078e0004 */
[----:B---3--:R-:W-:Y:S01]  /*03d0*/  DFMA R20, R10, R20, R18 ;  /* 0x000000140a14722b */ /* 0x008fe20000000012 */
[----:B------:R-:W-:Y:S01]  /*03e0*/  IADD3 R19, PT, PT, R27, 0x18711a00, RZ ;  /* 0x18711a001b137810 */ /* 0x000fe20007ffe0ff */
[----:B------:R-:W3:Y:S04]  /*03f0*/  LDG.E.64 R10, desc[UR6][R6.64+0x40] ;  /* 0x00004006060a7981 */ /* 0x000ee8000c1e1b00 */
[----:B------:R-:W3:Y:S01]  /*0400*/  LDG.E.64 R12, desc[UR6][R12.64] ;  /* 0x000000060c0c7981 */ /* 0x000ee2000c1e1b00 */
[--C-:B------:R-:W-:Y:S01]  /*0410*/  IMAD.WIDE.U32 R18, R19, 0x8, R4.reuse ;  /* 0x0000000813127825 */ /* 0x100fe200078e0004 */
[----:B----4-:R-:W-:Y:S01]  /*0420*/  DFMA R14, R16, R14, R20 ;  /* 0x0000000e100e722b */ /* 0x010fe20000000014 */
[----:B------:R-:W-:Y:S01]  /*0430*/  IADD3 R21, PT, PT, R27, 0x540be400, RZ ;  /* 0x540be4001b157810 */ /* 0x000fe20007ffe0ff */
[----:B------:R-:W4:Y:S04]  /*0440*/  LDG.E.64 R16, desc[UR6][R6.64+0x48] ;  /* 0x0000480606107981 */ /* 0x000f28000c1e1b00 */
[----:B------:R-:W4:Y:S01]  /*0450*/  LDG.E.64 R18, desc[UR6][R18.64] ;  /* 0x0000000612127981 */ /* 0x000f22000c1e1b00 */
[----:B------:R-:W-:-:S06]  /*0460*/  IMAD.WIDE.U32 R20, R21, 0x8, R4 ;  /* 0x0000000815147825 */ /* 0x000fcc00078e0004 */
[----:B------:R-:W5:Y:S01]  /*0470*/  LDG.E.64 R20, desc[UR6][R20.64] ;  /* 0x0000000614147981 */ /* 0x000f62000c1e1b00 */
[----:B--2---:R-:W-:Y:S01]  /*0480*/  DFMA R8, R2, R8, R14 ;  /* 0x000000080208722b */ /* 0x004fe2000000000e */
[----:B------:R-:W-:Y:S02]  /*0490*/  IADD3 R3, PT, PT, R27, -0x70595200, RZ ;  /* 0x8fa6ae001b037810 */ /* 0x000fe40007ffe0ff */
[----:B------:R-:W2:Y:S03]  /*04a0*/  LDG.E.64 R14, desc[UR6][R6.64+0x60] ;  /* 0x00006006060e7981 */ /* 0x000ea6000c1e1b00 */
[--C-:B------:R-:W-:Y:S02]  /*04b0*/  IMAD.WIDE.U32 R2, R3, 0x8, R4.reuse ;  /* 0x0000000803027825 */ /* 0x100fe400078e0004 */
[----:B---3--:R-:W-:Y:S02]  /*04c0*/  DFMA R10, R10, R12, R8 ;  /* 0x0000000c0a0a722b */ /* 0x008fe40000000008 */
[----:B------:R-:W-:Y:S01]  /*04d0*/  VIADD R13, R27, 0xcb417800 ;  /* 0xcb4178001b0d7836 */ /* 0x000fe20000000000 */
[----:B------:R-:W3:Y:S04]  /*04e0*/  LDG.E.64 R8, desc[UR6][R6.64+0x58] ;  /* 0x0000580606087981 */ /* 0x000ee8000c1e1b00 */
[----:B------:R-:W3:Y:S01]  /*04f0*/  LDG.E.64 R2, desc[UR6][R2.64] ;  /* 0x0000000602027981 */ /* 0x000ee2000c1e1b00 */
[--C-:B------:R-:W-:Y:S01]  /*0500*/  IMAD.WIDE.U32 R12, R13, 0x8, R4.reuse ;  /* 0x000000080d0c7825 */ /* 0x100fe200078e0004 */
[----:B----4-:R-:W-:Y:S01]  /*0510*/  DFMA R10, R16, R18, R10 ;  /* 0x00000012100a722b */ /* 0x010fe2000000000a */
[----:B------:R-:W-:Y:S01]  /*0520*/  IADD3 R17, PT, PT, R27, 0x6dc4200, RZ ;  /* 0x06dc42001b117810 */ /* 0x000fe20007ffe0ff */
[----:B------:R-:W4:Y:S04]  /*0530*/  LDG.E.64 R18, desc[UR6][R6.64+0x68] ;  /* 0x0000680606127981 */ /* 0x000f28000c1e1b00 */
[----:B------:R-:W2:Y:S01]  /*0540*/  LDG.E.64 R12, desc[UR6][R12.64] ;  /* 0x000000060c0c7981 */ /* 0x000ea2000c1e1b00 */
[----:B------:R-:W-:Y:S01]  /*0550*/  IMAD.WIDE.U32 R16, R17, 0x8, R4 ;  /* 0x0000000811107825 */ /* 0x000fe200078e0004 */
[----:B-----5:R-:W-:Y:S01]  /*0560*/  DFMA R10, R22, R20, R10 ;  /* 0x00000014160a722b */ /* 0x020fe2000000000a */
[----:B------:R-:W-:-:S04]  /*0570*/  IADD3 R21, PT, PT, R27, 0x42770c00, RZ ;  /* 0x42770c001b157810 */ /* 0x000fc80007ffe0ff */
[----:B------:R-:W4:Y:S01]  /*0580*/  LDG.E.64 R16, desc[UR6][R16.64] ;  /* 0x0000000610107981 */ /* 0x000f22000c1e1b00 */
[----:B------:R-:W-:Y:S01]  /*0590*/  IADD3 R23, PT, PT, R27, 0x7e11d600, RZ ;  /* 0x7e11d6001b177810 */ /* 0x000fe20007ffe0ff */
[--C-:B------:R-:W-:Y:S02]  /*05a0*/  IMAD.WIDE.U32 R20, R21, 0x8, R4.reuse ;  /* 0x0000000815147825 */ /* 0x100fe400078e0004 */
[----:B------:R-:W5:Y:S02]  /*05b0*/  LDG.E.64 R26, desc[UR6][R6.64+0x78] ;  /* 0x00007806061a7981 */ /* 0x000f64000c1e1b00 */
[----:B------:R-:W-:Y:S02]  /*05c0*/  IMAD.WIDE.U32 R22, R23, 0x8, R4 ;  /* 0x0000000817167825 */ /* 0x000fe400078e0004 */
[----:B------:R-:W5:Y:S04]  /*05d0*/  LDG.E.64 R20, desc[UR6][R20.64] ;  /* 0x0000000614147981 */ /* 0x000f68000c1e1b00 */
[----:B------:R-:W5:Y:S04]  /*05e0*/  LDG.E.64 R4, desc[UR6][R6.64+0x70] ;  /* 0x0000700606047981 */ /* 0x000f68000c1e1b00 */
[----:B------:R-:W5:Y:S01]  /*05f0*/  LDG.E.64 R22, desc[UR6][R22.64] ;  /* 0x0000000616167981 */ /* 0x000f62000c1e1b00 */
[----:B------:R-:W-:-:S04]  /*0600*/  IADD3 R25, PT, PT, R25, 0x10, RZ ;  /* 0x0000001019197810 */ /* 0x000fc80007ffe0ff */
[----:B------:R-:W-:Y:S01]  /*0610*/  ISETP.NE.AND P0, PT, R25, 0x3b9aca00, PT ;  /* 0x3b9aca001900780c */ /* 0x000fe20003f05270 */
[----:B---3--:R-:W-:-:S08]  /*0620*/  DFMA R2, R8, R2, R10 ;  /* 0x000000020802722b */ /* 0x008fd0000000000a */
[----:B--2---:R-:W-:-:S08]  /*0630*/  DFMA R2, R14, R12, R2 ;  /* 0x0000000c0e02722b */ /* 0x004fd00000000002 */
[----:B----4-:R-:W-:-:S08]  /*0640*/  DFMA R2, R18, R16, R2 ;  /* 0x000000101202722b */ /* 0x010fd00000000002 */
[----:B-----5:R-:W-:-:S08]  /*0650*/  DFMA R2, R4, R20, R2 ;  /* 0x000000140402722b */ /* 0x020fd00000000002 */
[----:B------:R-:W-:Y:S01]  /*0660*/  DFMA R8, R26, R22, R2 ;  /* 0x000000161a08722b */ /* 0x000fe20000000002 */
[----:B------:R-:W-:Y:S10]  /*0670*/  @P0 BRA `(.L_x_2) ;  /* 0xfffffff800980947 */ /* 0x000ff4000383ffff */
[----:B------:R-:W0:Y:S01]  /*0680*/  LDC.64 R2, c[0x0][0x390] ;  /* 0x0000e400ff027b82 */ /* 0x000e220000000a00 */
[----:B------:R-:W-:-:S04]  /*0690*/  IMAD R5, R24, 0x3b9aca00, R0 ;  /* 0x3b9aca0018057824 */ /* 0x000fc800078e0200 */
[----:B0-----:R-:W-:-:S05]  /*06a0*/  IMAD.WIDE R2, R5, 0x8, R2 ;  /* 0x0000000805027825 */ /* 0x001fca00078e0202 */
[----:B------:R-:W-:Y:S01]  /*06b0*/  STG.E.64 desc[UR6][R2.64], R8 ;  /* 0x0000000802007986 */ /* 0x000fe2000c101b06 */
[----:B------:R-:W-:Y:S05]  /*06c0*/  EXIT ;  /* 0x000000000000794d */ /* 0x000fea0003800000 */
.L_x_3:
        /* <DEDUP_REMOVED lines=11> */
.L_x_11:


//--------------------- .text._Z17outer_product_gpuPdS_S_ --------------------------
	.section	.text._Z17outer_product_gpuPdS_S_,"ax",@progbits
	.align	128
        .global         _Z17outer_product_gpuPdS_S_
        .type           _Z17outer_product_gpuPdS_S_,@function
        .size           _Z17outer_product_gpuPdS_S_,(.L_x_12 - _Z17outer_product_gpuPdS_S_)
        .other          _Z17outer_product_gpuPdS_S_,@"STO_CUDA_ENTRY STV_DEFAULT"
_Z17outer_product_gpuPdS_S_:
.text._Z17outer_product_gpuPdS_S_:
        /* <DEDUP_REMOVED lines=8> */
[----:B------:R-:W-:Y:S01]  /*0080*/  IADD3 R0, PT, PT, -R11, RZ, RZ ;  /* 0x000000ff0b007210 */ /* 0x000fe20007ffe1ff */
[----:B------:R-:W1:Y:S03]  /*0090*/  LDCU.64 UR4, c[0x0][0x358] ;  /* 0x00006b00ff0477ac */ /* 0x000e660008000a00 */
[----:B------:R-:W-:-:S03]  /*00a0*/  SHF.R.U32.HI R0, RZ, 0x9, R0 ;  /* 0x00000009ff007819 */ /* 0x000fc60000011600 */
[----:B------:R-:W2:Y:S02]  /*00b0*/  LDC.64 R4, c[0x0][0x388] ;  /* 0x0000e200ff047b82 */ /* 0x000ea40000000a00 */
[----:B------:R-:W-:-:S05]  /*00c0*/  IMAD.HI.U32 R0, R0, 0x44b83, RZ ;  /* 0x00044b8300007827 */ /* 0x000fca00078e00ff */
[----:B------:R-:W-:-:S04]  /*00d0*/  SHF.R.U32.HI R0, RZ, 0x7, R0 ;  /* 0x00000007ff007819 */ /* 0x000fc80000011600 */
[C---:B------:R-:W-:Y:S01]  /*00e0*/  IADD3 R9, PT, PT, -R0.reuse, RZ, RZ ;  /* 0x000000ff00097210 */ /* 0x040fe20007ffe1ff */
[----:B------:R-:W-:-:S04]  /*00f0*/  IMAD R7, R0, 0x3b9aca00, R11 ;  /* 0x3b9aca0000077824 */ /* 0x000fc800078e020b */
[----:B0-----:R-:W-:Y:S02]  /*0100*/  IMAD.WIDE R2, R9, 0x8, R2 ;  /* 0x0000000809027825 */ /* 0x001fe400078e0202 */
[----:B------:R-:W0:Y:S04]  /*0110*/  LDC.64 R8, c[0x0][0x390] ;  /* 0x0000e400ff087b82 */ /* 0x000e280000000a00 */
[----:B-1----:R-:W3:Y:S01]  /*0120*/  LDG.E.64 R2, desc[UR4][R2.64] ;  /* 0x0000000402027981 */ /* 0x002ee2000c1e1b00 */
[----:B--2---:R-:W-:-:S06]  /*0130*/  IMAD.WIDE R4, R7, 0x8, R4 ;  /* 0x0000000807047825 */ /* 0x004fcc00078e0204 */
[----:B------:R-:W3:Y:S01]  /*0140*/  LDG.E.64 R4, desc[UR4][R4.64] ;  /* 0x0000000404047981 */ /* 0x000ee2000c1e1b00 */
[----:B0-----:R-:W-:Y:S01]  /*0150*/  IMAD.WIDE R8, R11, 0x8, R8 ;  /* 0x000000080b087825 */ /* 0x001fe200078e0208 */
[----:B---3--:R-:W-:-:S07]  /*0160*/  DMUL R6, R2, R4 ;  /* 0x0000000402067228 */ /* 0x008fce0000000000 */
[----:B------:R-:W-:Y:S01]  /*0170*/  STG.E.64 desc[UR4][R8.64], R6 ;  /* 0x0000000608007986 */ /* 0x000fe2000c101b04 */
[----:B------:R-:W-:Y:S05]  /*0180*/  EXIT ;  /* 0x000000000000794d */ /* 0x000fea0003800000 */
.L_x_4:
        /* <DEDUP_REMOVED lines=15> */
.L_x_12:


//--------------------- .text._Z17cross_product_gpuPdS_S_ --------------------------
	.section	.text._Z17cross_product_gpuPdS_S_,"ax",@progbits
	.align	128
        .global         _Z17cross_product_gpuPdS_S_
        .type           _Z17cross_product_gpuPdS_S_,@function
        .size           _Z17cross_product_gpuPdS_S_,(.L_x_13 - _Z17cross_product_gpuPdS_S_)
        .other          _Z17cross_product_gpuPdS_S_,@"STO_CUDA_ENTRY STV_DEFAULT"
_Z17cross_product_gpuPdS_S_:
.text._Z17cross_product_gpuPdS_S_:
[----:B------:R-:W-:Y:S08]  /*0000*/  LDC R1, c[0x0][0x37c] ;  /* 0x0000df00ff017b82 */ /* 0x000ff00000000800 */
[----:B------:R-:W0:Y:S01]  /*0010*/  LDC.64 R6, c[0x0][0x380] ;  /* 0x0000e000ff067b82 */ /* 0x000e220000000a00 */
[----:B------:R-:W0:Y:S07]  /*0020*/  LDCU.64 UR4, c[0x0][0x358] ;  /* 0x00006b00ff0477ac */ /* 0x000e2e0008000a00 */
[----:B------:R-:W1:Y:S01]  /*0030*/  LDC.64 R4, c[0x0][0x388] ;  /* 0x0000e200ff047b82 */ /* 0x000e620000000a00 */
[----:B0-----:R-:W2:Y:S04]  /*0040*/  LDG.E.64 R12, desc[UR4][R6.64+0x10] ;  /* 0x00001004060c7981 */ /* 0x001ea8000c1e1b00 */
[----:B------:R-:W3:Y:S04]  /*0050*/  LDG.E.64 R8, desc[UR4][R6.64+0x8] ;  /* 0x0000080406087981 */ /* 0x000ee8000c1e1b00 */
[----:B-1----:R-:W2:Y:S04]  /*0060*/  LDG.E.64 R14, desc[UR4][R4.64+0x8] ;  /* 0x00000804040e7981 */ /* 0x002ea8000c1e1b00 */
[----:B------:R-:W3:Y:S01]  /*0070*/  LDG.E.64 R10, desc[UR4][R4.64+0x10] ;  /* 0x00001004040a7981 */ /* 0x000ee2000c1e1b00 */
[----:B------:R-:W0:Y:S01]  /*0080*/  LDC.64 R2, c[0x0][0x390] ;  /* 0x0000e400ff027b82 */ /* 0x000e220000000a00 */
[----:B--2---:R-:W-:-:S08]  /*0090*/  DMUL R12, R12, R14 ;  /* 0x0000000e0c0c7228 */ /* 0x004fd00000000000 */
[----:B---3--:R-:W-:-:S07]  /*00a0*/  DFMA R8, R8, R10, -R12 ;  /* 0x0000000a0808722b */ /* 0x008fce000000080c */
[----:B0-----:R0:W-:Y:S04]  /*00b0*/  STG.E.64 desc[UR4][R2.64], R8 ;  /* 0x0000000802007986 */ /* 0x0011e8000c101b04 */
[----:B------:R-:W2:Y:S04]  /*00c0*/  LDG.E.64 R14, desc[UR4][R6.64] ;  /* 0x00000004060e7981 */ /* 0x000ea8000c1e1b00 */
[----:B------:R-:W2:Y:S04]  /*00d0*/  LDG.E.64 R16, desc[UR4][R4.64+0x10] ;  /* 0x0000100404107981 */ /* 0x000ea8000c1e1b00 */
[----:B------:R-:W3:Y:S04]  /*00e0*/  LDG.E.64 R10, desc[UR4][R6.64+0x10] ;  /* 0x00001004060a7981 */ /* 0x000ee8000c1e1b00 */
[----:B------:R-:W3:Y:S01]  /*00f0*/  LDG.E.64 R12, desc[UR4][R4.64] ;  /* 0x00000004040c7981 */ /* 0x000ee2000c1e1b00 */
[----:B--2---:R-:W-:-:S08]  /*0100*/  DMUL R14, R14, R16 ;  /* 0x000000100e0e7228 */ /* 0x004fd00000000000 */
[----:B---3--:R-:W-:-:S07]  /*0110*/  DFMA R10, R10, R12, -R14 ;  /* 0x0000000c0a0a722b */ /* 0x008fce000000080e */
[----:B------:R-:W-:Y:S04]  /*0120*/  STG.E.64 desc[UR4][R2.64+0x8], R10 ;  /* 0x0000080a02007986 */ /* 0x000fe8000c101b04 */
[----:B------:R-:W2:Y:S04]  /*0130*/  LDG.E.64 R14, desc[UR4][R6.64+0x8] ;  /* 0x00000804060e7981 */ /* 0x000ea8000c1e1b00 */
[----:B------:R-:W2:Y:S04]  /*0140*/  LDG.E.64 R16, desc[UR4][R4.64] ;  /* 0x0000000404107981 */ /* 0x000ea8000c1e1b00 */
[----:B------:R-:W3:Y:S04]  /*0150*/  LDG.E.64 R12, desc[UR4][R6.64] ;  /* 0x00000004060c7981 */ /* 0x000ee8000c1e1b00 */
[----:B0-----:R-:W3:Y:S01]  /*0160*/  LDG.E.64 R8, desc[UR4][R4.64+0x8] ;  /* 0x0000080404087981 */ /* 0x001ee2000c1e1b00 */
[----:B--2---:R-:W-:-:S08]  /*0170*/  DMUL R14, R14, R16 ;  /* 0x000000100e0e7228 */ /* 0x004fd00000000000 */
[----:B---3--:R-:W-:-:S07]  /*0180*/  DFMA R8, R12, R8, -R14 ;  /* 0x000000080c08722b */ /* 0x008fce000000080e */
[----:B------:R-:W-:Y:S01]  /*0190*/  STG.E.64 desc[UR4][R2.64+0x10], R8 ;  /* 0x0000100802007986 */ /* 0x000fe2000c101b04 */
[----:B------:R-:W-:Y:S05]  /*01a0*/  EXIT ;  /* 0x000000000000794d */ /* 0x000fea0003800000 */
.L_x_5:
        /* <DEDUP_REMOVED lines=13> */
.L_x_13:


//--------------------- .text._Z15dot_product_gpuPdS_S_ --------------------------
	.section	.text._Z15dot_product_gpuPdS_S_,"ax",@progbits
	.align	128
        .global         _Z15dot_product_gpuPdS_S_
        .type           _Z15dot_product_gpuPdS_S_,@function
        .size           _Z15dot_product_gpuPdS_S_,(.L_x_14 - _Z15dot_product_gpuPdS_S_)
        .other          _Z15dot_product_gpuPdS_S_,@"STO_CUDA_ENTRY STV_DEFAULT"
_Z15dot_product_gpuPdS_S_:
.text._Z15dot_product_gpuPdS_S_:
[----:B------:R-:W-:Y:S01]  /*0000*/  LDC R1, c[0x0][0x37c] ;  /* 0x0000df00ff017b82 */ /* 0x000fe20000000800 */
[----:B------:R-:W0:Y:S07]  /*0010*/  S2R R11, SR_TID.X ;  /* 0x00000000000b7919 */ /* 0x000e2e0000002100 */
[----:B------:R-:W0:Y:S01]  /*0020*/  S2UR UR4, SR_CTAID.X ;  /* 0x00000000000479c3 */ /* 0x000e220000002500 */
[----:B------:R-:W1:Y:S07]  /*0030*/  LDCU.64 UR6, c[0x0][0x358] ;  /* 0x00006b00ff0677ac */ /* 0x000e6e0008000a00 */
[----:B------:R-:W0:Y:S08]  /*0040*/  LDC R0, c[0x0][0x360] ;  /* 0x0000d800ff007b82 */ /* 0x000e300000000800 */
[----:B------:R-:W2:Y:S08]  /*0050*/  LDC.64 R4, c[0x0][0x380] ;  /* 0x0000e000ff047b82 */ /* 0x000eb00000000a00 */
[----:B------:R-:W3:Y:S01]  /*0060*/  LDC.64 R6, c[0x0][0x388] ;  /* 0x0000e200ff067b82 */ /* 0x000ee20000000a00 */
[----:B0-----:R-:W-:-:S05]  /*0070*/  IMAD R3, R0, UR4, R11 ;  /* 0x0000000400037c24 */ /* 0x001fca000f8e020b */
[----:B------:R-:W-:-:S13]  /*0080*/  ISETP.GT.AND P1, PT, R3, 0x3b9ac9ff, PT ;  /* 0x3b9ac9ff0300780c */ /* 0x000fda0003f24270 */
[----:B--2---:R-:W-:-:S04]  /*0090*/  @!P1 IMAD.WIDE R4, R3, 0x8, R4 ;  /* 0x0000000803049825 */ /* 0x004fc800078e0204 */
[----:B---3--:R-:W-:Y:S02]  /*00a0*/  @!P1 IMAD.WIDE R6, R3, 0x8, R6 ;  /* 0x0000000803069825 */ /* 0x008fe400078e0206 */
[----:B-1----:R-:W2:Y:S04]  /*00b0*/  @!P1 LDG.E.64 R4, desc[UR6][R4.64] ;  /* 0x0000000604049981 */ /* 0x002ea8000c1e1b00 */
[----:B------:R-:W2:Y:S01]  /*00c0*/  @!P1 LDG.E.64 R6, desc[UR6][R6.64] ;  /* 0x0000000606069981 */ /* 0x000ea2000c1e1b00 */
[----:B------:R-:W0:Y:S01]  /*00d0*/  S2UR UR5, SR_CgaCtaId ;  /* 0x00000000000579c3 */ /* 0x000e220000008800 */
[----:B------:R-:W-:Y:S01]  /*00e0*/  UMOV UR4, 0x400 ;  /* 0x0000040000047882 */ /* 0x000fe20000000000 */
[----:B------:R-:W-:Y:S02]  /*00f0*/  ISETP.GE.U32.AND P0, PT, R0, 0x2, PT ;  /* 0x000000020000780c */ /* 0x000fe40003f06070 */
[----:B------:R-:W-:Y:S01]  /*0100*/  CS2R R2, SRZ ;  /* 0x0000000000027805 */ /* 0x000fe2000001ff00 */
[----:B0-----:R-:W-:-:S06]  /*0110*/  ULEA UR4, UR5, UR4, 0x18 ;  /* 0x0000000405047291 */ /* 0x001fcc000f8ec0ff */
[C---:B------:R-:W-:Y:S01]  /*0120*/  LEA R9, R11.reuse, UR4, 0x3 ;  /* 0x000000040b097c11 */ /* 0x040fe2000f8e18ff */
[----:B--2---:R-:W-:Y:S01]  /*0130*/  @!P1 DMUL R2, R4, R6 ;  /* 0x0000000604029228 */ /* 0x004fe20000000000 */
[----:B------:R-:W-:-:S06]  /*0140*/  ISETP.NE.AND P1, PT, R11, RZ, PT ;  /* 0x000000ff0b00720c */ /* 0x000fcc0003f25270 */
[----:B------:R0:W-:Y:S01]  /*0150*/  STS.64 [R9], R2 ;  /* 0x0000000209007388 */ /* 0x0001e20000000a00 */
[----:B------:R-:W-:Y:S06]  /*0160*/  BAR.SYNC.DEFER_BLOCKING 0x0 ;  /* 0x0000000000007b1d */ /* 0x000fec0000010000 */
[----:B------:R-:W-:Y:S05]  /*0170*/  @!P0 BRA `(.L_x_6) ;  /* 0x00000000002c8947 */ /* 0x000fea0003800000 */
.L_x_7:
[----:B------:R-:W-:-:S04]  /*0180*/  SHF.R.U32.HI R8, RZ, 0x1, R0 ;  /* 0x00000001ff087819 */ /* 0x000fc80000011600 */
[----:B------:R-:W-:-:S13]  /*0190*/  ISETP.GE.U32.AND P0, PT, R11, R8, PT ;  /* 0x000000080b00720c */ /* 0x000fda0003f06070 */
[----:B------:R-:W-:Y:S01]  /*01a0*/  @!P0 IMAD R6, R8, 0x8, R9 ;  /* 0x0000000808068824 */ /* 0x000fe200078e0209 */
[----:B------:R-:W-:Y:S04]  /*01b0*/  @!P0 LDS.64 R4, [R9] ;  /* 0x0000000009048984 */ /* 0x000fe80000000a00 */
[----:B0-----:R-:W0:Y:S02]  /*01c0*/  @!P0 LDS.64 R2, [R6] ;  /* 0x0000000006028984 */ /* 0x001e240000000a00 */
[----:B0-----:R-:W-:-:S07]  /*01d0*/  @!P0 DADD R2, R2, R4 ;  /* 0x0000000002028229 */ /* 0x001fce0000000004 */
[----:B------:R1:W-:Y:S01]  /*01e0*/  @!P0 STS.64 [R9], R2 ;  /* 0x0000000209008388 */ /* 0x0003e20000000a00 */
[----:B------:R-:W-:Y:S01]  /*01f0*/  BAR.SYNC.DEFER_BLOCKING 0x0 ;  /* 0x0000000000007b1d */ /* 0x000fe20000010000 */
[----:B------:R-:W-:Y:S01]  /*0200*/  ISETP.GT.U32.AND P0, PT, R0, 0x3, PT ;  /* 0x000000030000780c */ /* 0x000fe20003f04070 */
[----:B------:R-:W-:-:S12]  /*0210*/  IMAD.MOV.U32 R0, RZ, RZ, R8 ;  /* 0x000000ffff007224 */ /* 0x000fd800078e0008 */
[----:B-1----:R-:W-:Y:S05]  /*0220*/  @P0 BRA `(.L_x_7) ;  /* 0xfffffffc00d40947 */ /* 0x002fea000383ffff */
.L_x_6:
[----:B------:R-:W-:Y:S05]  /*0230*/  @P1 EXIT ;  /* 0x000000000000194d */ /* 0x000fea0003800000 */
[----:B------:R-:W1:Y:S01]  /*0240*/  S2UR UR5, SR_CgaCtaId ;  /* 0x00000000000579c3 */ /* 0x000e620000008800 */
[----:B------:R-:W-:-:S07]  /*0250*/  UMOV UR4, 0x400 ;  /* 0x0000040000047882 */ /* 0x000fce0000000000 */
[----:B------:R-:W2:Y:S01]  /*0260*/  LDC.64 R4, c[0x0][0x390] ;  /* 0x0000e400ff047b82 */ /* 0x000ea20000000a00 */
[----:B-1----:R-:W-:-:S09]  /*0270*/  ULEA UR4, UR5, UR4, 0x18 ;  /* 0x0000000405047291 */ /* 0x002fd2000f8ec0ff */
[----:B0-----:R-:W2:Y:S04]  /*0280*/  LDS.64 R2, [UR4] ;  /* 0x00000004ff027984 */ /* 0x001ea80008000a00 */
[----:B--2---:R-:W-:Y:S01]  /*0290*/  REDG.E.ADD.F64.RN.STRONG.GPU desc[UR6][R4.64], R2 ;  /* 0x00000002040079a6 */ /* 0x004fe2000c12ff06 */
[----:B------:R-:W-:Y:S05]  /*02a0*/  EXIT ;  /* 0x000000000000794d */ /* 0x000fea0003800000 */
.L_x_8:
        /* <DEDUP_REMOVED lines=13> */
.L_x_14:


//--------------------- .nv.shared.reserved.0     --------------------------
	.section	.nv.shared.reserved.0,"aw",@nobits
	.weak		__nv_reservedSMEM_offset_0_alias
	.size		__nv_reservedSMEM_offset_0_alias, 0, 64
	.other		__nv_reservedSMEM_offset_0_alias,@"STO_CUDA_RESERVED_SHARED STV_DEFAULT"
__nv_reservedSMEM_offset_0_alias:
	.zero		0
	.zero		64


//--------------------- .nv.shared._Z15dot_product_gpuPdS_S_ --------------------------
	.section	.nv.shared._Z15dot_product_gpuPdS_S_,"aw",@nobits
	.sectionflags	@""
	.align	8
.nv.shared._Z15dot_product_gpuPdS_S_:
	.zero		3072


//--------------------- .nv.constant0._Z21kronecker_product_gpuPdS_S_ --------------------------
	.section	.nv.constant0._Z21kronecker_product_gpuPdS_S_,"a",@progbits
	.sectionflags	@""
	.align	4
.nv.constant0._Z21kronecker_product_gpuPdS_S_:
	.zero		920


//--------------------- .nv.constant0._Z20hadamard_product_gpuPdS_S_ --------------------------
	.section	.nv.constant0._Z20hadamard_product_gpuPdS_S_,"a",@progbits
	.sectionflags	@""
	.align	4
.nv.constant0._Z20hadamard_product_gpuPdS_S_:
	.zero		920


//--------------------- .nv.constant0._Z19matrix_multiply_gpuPdS_S_ --------------------------
	.section	.nv.constant0._Z19matrix_multiply_gpuPdS_S_,"a",@progbits
	.sectionflags	@""
	.align	4
.nv.constant0._Z19matrix_multiply_gpuPdS_S_:
	.zero		920


//--------------------- .nv.constant0._Z17outer_product_gpuPdS_S_ --------------------------
	.section	.nv.constant0._Z17outer_product_gpuPdS_S_,"a",@progbits
	.sectionflags	@""
	.align	4
.nv.constant0._Z17outer_product_gpuPdS_S_:
	.zero		920


//--------------------- .nv.constant0._Z17cross_product_gpuPdS_S_ --------------------------
	.section	.nv.constant0._Z17cross_product_gpuPdS_S_,"a",@progbits
	.sectionflags	@""
	.align	4
.nv.constant0._Z17cross_product_gpuPdS_S_:
	.zero		920


//--------------------- .nv.constant0._Z15dot_product_gpuPdS_S_ --------------------------
	.section	.nv.constant0._Z15dot_product_gpuPdS_S_,"a",@progbits
	.sectionflags	@""
	.align	4
.nv.constant0._Z15dot_product_gpuPdS_S_:
	.zero		920


//--------------------- SYMBOLS --------------------------

	.type		.nv.reservedSmem.offset0,@object
	.size		.nv.reservedSmem.offset0,0x4
	.type		.nv.reservedSmem.cap,@object
	.size		.nv.reservedSmem.cap,0x4
